	.target	sm_100a

	.elftype	@"ET_EXEC"


//--------------------- .note.nv.tkinfo           --------------------------
	.section	.note.nv.tkinfo,"",@"SHT_NOTE"
	.sectionflags	@"SHF_NOTE_NV_TKINFO"
	.tkinfo
        /*0018*/ 	.word	0x00000002
        /*0030*/ 	.string	""
        /*0030*/ 	.string	"ptxas"
        /*0030*/ 	.string	"Cuda compilation tools, release 13.0, V13.0.88"
        /*0030*/ 	.string	"Build cuda_13.0.r13.0/compiler.36424714_0"
        /*0030*/ 	.string	"-arch sm_100a -m 64 "



//--------------------- .note.nv.cuinfo           --------------------------
	.section	.note.nv.cuinfo,"",@"SHT_NOTE"
	.sectionflags	@"SHF_NOTE_NV_CUINFO"
        /*0018*/ 	.short	0x0002
        /*001a*/ 	.short	0x0064
        /*001c*/ 	.short	0x0082
	.zero		2


//--------------------- .nv.info                  --------------------------
	.section	.nv.info,"",@"SHT_CUDA_INFO"
	.align	4


	//----- nvinfo : EIATTR_REGCOUNT
	.align		4
        /*0000*/ 	.byte	0x04, 0x2f
        /*0002*/ 	.short	(.L_19 - .L_18)
	.align		4
.L_18:
        /*0004*/ 	.word	index@(_ZN7cutlass13device_kernelINS_4gemm6kernel13GemmUniversalIN4cute5tupleIJiiiiEEENS1_10collective13CollectiveMmaINS1_35MainloopSm100TmaUmmaWarpSpecializedILi4ELi2ELi4ENS5_IJNS4_1CILi1EEESB_SB_EEEEENS5_IJNSA_ILi64EEENSA_ILi256EEENSA_ILi32EEEEEEfNS5_IJSB_llEEEfSI_NS4_8TiledMMAINS4_8MMA_AtomIJNS4_17SM100_MMA_TF32_SSINS_10tfloat32_tESM_fLi64ELi256ELNS4_4UMMA5MajorE1ELSO_1ELNSN_7ScaleInE0ELSP_0EEEEEENS4_6LayoutISC_NS5_IJNSA_ILi0EEEST_ST_EEEEENS5_IJNS4_10UnderscoreESW_SW_EEEEENS4_13SM90_TMA_LOADENS4_14ComposedLayoutINS4_7SwizzleILi2ELi5ELi2EEENS4_18smem_ptr_flag_bitsILi32EEENSS_INS5_IJSG_NSA_ILi4EEEEEENS5_IJSB_SG_EEEEEEEvNS4_8identityESZ_S19_vS1A_EENS_8epilogue10collective18CollectiveEpilogueINS1C_23Sm100TmaWarpSpecializedILi4ELi2ELi16ELb1ELb0EEEJSH_NS5_IJNSS_ISE_SB_EENSS_ISG_SB_EEEEEfNS5_IJlSB_lEEEfS1K_NS1C_6fusion15FusionCallbacksIS1G_NS1L_17LinearCombinationIffffLNS_15FloatRoundStyleE2EEESH_S1J_JEEENS4_5SM1004TMEM4LOAD26SM100_TMEM_LOAD_16dp128b8xESZ_NS10_INS11_ILi3ELi4ELi3EEES14_NSS_INS5_IJNSA_ILi8EEESG_EEENS5_IJSG_SB_EEEEEEENS4_17SM75_U32x4_LDSM_NENS4_14SM90_TMA_STOREES20_NS4_17SM90_U32x4_STSM_NENS4_39AutoVectorizingCopyWithAssumedAlignmentILi128EEEEEEvvEEEEvNT_6ParamsE)
        /*0008*/ 	.word	0x0000005f


	//----- nvinfo : EIATTR_FRAME_SIZE
	.align		4
.L_19:
        /*000c*/ 	.byte	0x04, 0x11
        /*000e*/ 	.short	(.L_21 - .L_20)
	.align		4
.L_20:
        /*0010*/ 	.word	index@($__internal_2_$__cuda_sm10x_tcgen05_guardrail_trap_unallocated_columns_being_dealloced)
        /*0014*/ 	.word	0x00000000


	//----- nvinfo : EIATTR_FRAME_SIZE
	.align		4
.L_21:
        /*0018*/ 	.byte	0x04, 0x11
        /*001a*/ 	.short	(.L_23 - .L_22)
	.align		4
.L_22:
        /*001c*/ 	.word	index@($__internal_1_$__cuda_sm10x_tcgen05_guardrail_trap_phase_invalid_during_alloc)
        /*0020*/ 	.word	0x00000000


	//----- nvinfo : EIATTR_FRAME_SIZE
	.align		4
.L_23:
        /*0024*/ 	.byte	0x04, 0x11
        /*0026*/ 	.short	(.L_25 - .L_24)
	.align		4
.L_24:
        /*0028*/ 	.word	index@($__internal_0_$__cuda_sm10x_tcgen05_guardrail_trap_col_being_dealloced_not_returned_by_alloc)
        /*002c*/ 	.word	0x00000000


	//----- nvinfo : EIATTR_FRAME_SIZE
	.align		4
.L_25:
        /*0030*/ 	.byte	0x04, 0x11
        /*0032*/ 	.short	(.L_27 - .L_26)
	.align		4
.L_26:
        /*0034*/ 	.word	index@(_ZN7cutlass13device_kernelINS_4gemm6kernel13GemmUniversalIN4cute5tupleIJiiiiEEENS1_10collective13CollectiveMmaINS1_35MainloopSm100TmaUmmaWarpSpecializedILi4ELi2ELi4ENS5_IJNS4_1CILi1EEESB_SB_EEEEENS5_IJNSA_ILi64EEENSA_ILi256EEENSA_ILi32EEEEEEfNS5_IJSB_llEEEfSI_NS4_8TiledMMAINS4_8MMA_AtomIJNS4_17SM100_MMA_TF32_SSINS_10tfloat32_tESM_fLi64ELi256ELNS4_4UMMA5MajorE1ELSO_1ELNSN_7ScaleInE0ELSP_0EEEEEENS4_6LayoutISC_NS5_IJNSA_ILi0EEEST_ST_EEEEENS5_IJNS4_10UnderscoreESW_SW_EEEEENS4_13SM90_TMA_LOADENS4_14ComposedLayoutINS4_7SwizzleILi2ELi5ELi2EEENS4_18smem_ptr_flag_bitsILi32EEENSS_INS5_IJSG_NSA_ILi4EEEEEENS5_IJSB_SG_EEEEEEEvNS4_8identityESZ_S19_vS1A_EENS_8epilogue10collective18CollectiveEpilogueINS1C_23Sm100TmaWarpSpecializedILi4ELi2ELi16ELb1ELb0EEEJSH_NS5_IJNSS_ISE_SB_EENSS_ISG_SB_EEEEEfNS5_IJlSB_lEEEfS1K_NS1C_6fusion15FusionCallbacksIS1G_NS1L_17LinearCombinationIffffLNS_15FloatRoundStyleE2EEESH_S1J_JEEENS4_5SM1004TMEM4LOAD26SM100_TMEM_LOAD_16dp128b8xESZ_NS10_INS11_ILi3ELi4ELi3EEES14_NSS_INS5_IJNSA_ILi8EEESG_EEENS5_IJSG_SB_EEEEEEENS4_17SM75_U32x4_LDSM_NENS4_14SM90_TMA_STOREES20_NS4_17SM90_U32x4_STSM_NENS4_39AutoVectorizingCopyWithAssumedAlignmentILi128EEEEEEvvEEEEvNT_6ParamsE)
        /*0038*/ 	.word	0x00000000


	//----- nvinfo : EIATTR_MIN_STACK_SIZE
	.align		4
.L_27:
        /*003c*/ 	.byte	0x04, 0x12
        /*003e*/ 	.short	(.L_29 - .L_28)
	.align		4
.L_28:
        /*0040*/ 	.word	index@(_ZN7cutlass13device_kernelINS_4gemm6kernel13GemmUniversalIN4cute5tupleIJiiiiEEENS1_10collective13CollectiveMmaINS1_35MainloopSm100TmaUmmaWarpSpecializedILi4ELi2ELi4ENS5_IJNS4_1CILi1EEESB_SB_EEEEENS5_IJNSA_ILi64EEENSA_ILi256EEENSA_ILi32EEEEEEfNS5_IJSB_llEEEfSI_NS4_8TiledMMAINS4_8MMA_AtomIJNS4_17SM100_MMA_TF32_SSINS_10tfloat32_tESM_fLi64ELi256ELNS4_4UMMA5MajorE1ELSO_1ELNSN_7ScaleInE0ELSP_0EEEEEENS4_6LayoutISC_NS5_IJNSA_ILi0EEEST_ST_EEEEENS5_IJNS4_10UnderscoreESW_SW_EEEEENS4_13SM90_TMA_LOADENS4_14ComposedLayoutINS4_7SwizzleILi2ELi5ELi2EEENS4_18smem_ptr_flag_bitsILi32EEENSS_INS5_IJSG_NSA_ILi4EEEEEENS5_IJSB_SG_EEEEEEEvNS4_8identityESZ_S19_vS1A_EENS_8epilogue10collective18CollectiveEpilogueINS1C_23Sm100TmaWarpSpecializedILi4ELi2ELi16ELb1ELb0EEEJSH_NS5_IJNSS_ISE_SB_EENSS_ISG_SB_EEEEEfNS5_IJlSB_lEEEfS1K_NS1C_6fusion15FusionCallbacksIS1G_NS1L_17LinearCombinationIffffLNS_15FloatRoundStyleE2EEESH_S1J_JEEENS4_5SM1004TMEM4LOAD26SM100_TMEM_LOAD_16dp128b8xESZ_NS10_INS11_ILi3ELi4ELi3EEES14_NSS_INS5_IJNSA_ILi8EEESG_EEENS5_IJSG_SB_EEEEEEENS4_17SM75_U32x4_LDSM_NENS4_14SM90_TMA_STOREES20_NS4_17SM90_U32x4_STSM_NENS4_39AutoVectorizingCopyWithAssumedAlignmentILi128EEEEEEvvEEEEvNT_6ParamsE)
        /*0044*/ 	.word	0x00000000
.L_29:


//--------------------- .nv.compat                --------------------------
	.section	.nv.compat,"",@"SHT_CUDA_COMPAT_INFO"
	.align	4
        /*0000*/ 	.byte	0x02, 0x09, 0x01, 0x00, 0x02, 0x02, 0x02, 0x00, 0x02, 0x05, 0x05, 0x00, 0x03, 0x07, 0x01, 0x01
        /*0010*/ 	.byte	0x02, 0x03, 0x01, 0x00, 0x02, 0x06, 0x01, 0x00, 0x04, 0x0b, 0x08, 0x00, 0x09, 0x00, 0x00, 0x00
        /*0020*/ 	.byte	0x00, 0x00, 0x00, 0x00


//--------------------- .nv.info._ZN7cutlass13device_kernelINS_4gemm6kernel13GemmUniversalIN4cute5tupleIJiiiiEEENS1_10collective13CollectiveMmaINS1_35MainloopSm100TmaUmmaWarpSpecializedILi4ELi2ELi4ENS5_IJNS4_1CILi1EEESB_SB_EEEEENS5_IJNSA_ILi64EEENSA_ILi256EEENSA_ILi32EEEEEEfNS5_IJSB_llEEEfSI_NS4_8TiledMMAINS4_8MMA_AtomIJNS4_17SM100_MMA_TF32_SSINS_10tfloat32_tESM_fLi64ELi256ELNS4_4UMMA5MajorE1ELSO_1ELNSN_7ScaleInE0ELSP_0EEEEEENS4_6LayoutISC_NS5_IJNSA_ILi0EEEST_ST_EEEEENS5_IJNS4_10UnderscoreESW_SW_EEEEENS4_13SM90_TMA_LOADENS4_14ComposedLayoutINS4_7SwizzleILi2ELi5ELi2EEENS4_18smem_ptr_flag_bitsILi32EEENSS_INS5_IJSG_NSA_ILi4EEEEEENS5_IJSB_SG_EEEEEEEvNS4_8identityESZ_S19_vS1A_EENS_8epilogue10collective18CollectiveEpilogueINS1C_23Sm100TmaWarpSpecializedILi4ELi2ELi16ELb1ELb0EEEJSH_NS5_IJNSS_ISE_SB_EENSS_ISG_SB_EEEEEfNS5_IJlSB_lEEEfS1K_NS1C_6fusion15FusionCallbacksIS1G_NS1L_17LinearCombinationIffffLNS_15FloatRoundStyleE2EEESH_S1J_JEEENS4_5SM1004TMEM4LOAD26SM100_TMEM_LOAD_16dp128b8xESZ_NS10_INS11_ILi3ELi4ELi3EEES14_NSS_INS5_IJNSA_ILi8EEESG_EEENS5_IJSG_SB_EEEEEEENS4_17SM75_U32x4_LDSM_NENS4_14SM90_TMA_STOREES20_NS4_17SM90_U32x4_STSM_NENS4_39AutoVectorizingCopyWithAssumedAlignmentILi128EEEEEEvvEEEEvNT_6ParamsE --------------------------
	.section	.nv.info._ZN7cutlass13device_kernelINS_4gemm6kernel13GemmUniversalIN4cute5tupleIJiiiiEEENS1_10collective13CollectiveMmaINS1_35MainloopSm100TmaUmmaWarpSpecializedILi4ELi2ELi4ENS5_IJNS4_1CILi1EEESB_SB_EEEEENS5_IJNSA_ILi64EEENSA_ILi256EEENSA_ILi32EEEEEEfNS5_IJSB_llEEEfSI_NS4_8TiledMMAINS4_8MMA_AtomIJNS4_17SM100_MMA_TF32_SSINS_10tfloat32_tESM_fLi64ELi256ELNS4_4UMMA5MajorE1ELSO_1ELNSN_7ScaleInE0ELSP_0EEEEEENS4_6LayoutISC_NS5_IJNSA_ILi0EEEST_ST_EEEEENS5_IJNS4_10UnderscoreESW_SW_EEEEENS4_13SM90_TMA_LOADENS4_14ComposedLayoutINS4_7SwizzleILi2ELi5ELi2EEENS4_18smem_ptr_flag_bitsILi32EEENSS_INS5_IJSG_NSA_ILi4EEEEEENS5_IJSB_SG_EEEEEEEvNS4_8identityESZ_S19_vS1A_EENS_8epilogue10collective18CollectiveEpilogueINS1C_23Sm100TmaWarpSpecializedILi4ELi2ELi16ELb1ELb0EEEJSH_NS5_IJNSS_ISE_SB_EENSS_ISG_SB_EEEEEfNS5_IJlSB_lEEEfS1K_NS1C_6fusion15FusionCallbacksIS1G_NS1L_17LinearCombinationIffffLNS_15FloatRoundStyleE2EEESH_S1J_JEEENS4_5SM1004TMEM4LOAD26SM100_TMEM_LOAD_16dp128b8xESZ_NS10_INS11_ILi3ELi4ELi3EEES14_NSS_INS5_IJNSA_ILi8EEESG_EEENS5_IJSG_SB_EEEEEEENS4_17SM75_U32x4_LDSM_NENS4_14SM90_TMA_STOREES20_NS4_17SM90_U32x4_STSM_NENS4_39AutoVectorizingCopyWithAssumedAlignmentILi128EEEEEEvvEEEEvNT_6ParamsE,"",@"SHT_CUDA_INFO"
	.sectionflags	@""
	.align	4


	//----- nvinfo : EIATTR_CUDA_API_VERSION
	.align		4
        /*0000*/ 	.byte	0x04, 0x37
        /*0002*/ 	.short	(.L_31 - .L_30)
.L_30:
        /*0004*/ 	.word	0x00000082


	//----- nvinfo : EIATTR_KPARAM_INFO
	.align		4
.L_31:
        /*0008*/ 	.byte	0x04, 0x17
        /*000a*/ 	.short	(.L_33 - .L_32)
.L_32:
        /*000c*/ 	.word	0x00000000
        /*0010*/ 	.short	0x0000
        /*0012*/ 	.short	0x0000
        /*0014*/ 	.byte	0x00, 0xf0, 0x01, 0x20


	//----- nvinfo : EIATTR_AT_ENTRY_FRAGMENTS
	.align		4
.L_33:
        /*0018*/ 	.byte	0x04, 0x4f
        /*001a*/ 	.short	(.L_35 - .L_34)


	//   ....[0]....
.L_34:
        /*001c*/ 	.word	0x00000006


	//----- nvinfo : EIATTR_RESERVED_SMEM_USED
	.align		4
.L_35:
        /*0020*/ 	.byte	0x01, 0x41
	.zero		2


	//----- nvinfo : EIATTR_SPARSE_MMA_MASK
	.align		4
        /*0024*/ 	.byte	0x03, 0x50
        /*0026*/ 	.short	0x0000


	//----- nvinfo : EIATTR_TCGEN05_1CTA_USED
	.align		4
        /*0028*/ 	.byte	0x01, 0x51
	.zero		2


	//----- nvinfo : EIATTR_MAXREG_COUNT
	.align		4
        /*002c*/ 	.byte	0x03, 0x1b
        /*002e*/ 	.short	0x00ff


	//----- nvinfo : EIATTR_NUM_BARRIERS
	.align		4
        /*0030*/ 	.byte	0x02, 0x4c
        /*0032*/ 	.byte	0x07
	.zero		1


	//----- nvinfo : EIATTR_EXTERNS
	.align		4
        /*0034*/ 	.byte	0x04, 0x0f
        /*0036*/ 	.short	(.L_37 - .L_36)


	//   ....[0]....
	.align		4
.L_36:
        /*0038*/ 	.word	index@(__assertfail)


	//----- nvinfo : EIATTR_MERCURY_ISA_VERSION
	.align		4
.L_37:
        /*003c*/ 	.byte	0x03, 0x5f
        /*003e*/ 	.short	0x0101


	//----- nvinfo : EIATTR_INT_WARP_WIDE_INSTR_OFFSETS
	.align		4
        /*0040*/ 	.byte	0x04, 0x31
        /*0042*/ 	.short	(.L_39 - .L_38)


	//   ....[0]....
.L_38:
        /*0044*/ 	.word	0x00002750


	//   ....[1]....
        /*0048*/ 	.word	0x00004200


	//   ....[2]....
        /*004c*/ 	.word	0x00004230


	//   ....[3]....
        /*0050*/ 	.word	0x00004280


	//   ....[4]....
        /*0054*/ 	.word	0x00004b90


	//   ....[5]....
        /*0058*/ 	.word	0x00004bf0


	//   ....[6]....
        /*005c*/ 	.word	0x00004ce0


	//   ....[7]....
        /*0060*/ 	.word	0x00004d50


	//   ....[8]....
        /*0064*/ 	.word	0x00004e50


	//   ....[9]....
        /*0068*/ 	.word	0x00004ec0


	//   ....[10]....
        /*006c*/ 	.word	0x00004fc0


	//   ....[11]....
        /*0070*/ 	.word	0x00005040


	//   ....[12]....
        /*0074*/ 	.word	0x00005140


	//   ....[13]....
        /*0078*/ 	.word	0x00005210


	//   ....[14]....
        /*007c*/ 	.word	0x000052b0


	//   ....[15]....
        /*0080*/ 	.word	0x00005380


	//   ....[16]....
        /*0084*/ 	.word	0x00005430


	//   ....[17]....
        /*0088*/ 	.word	0x00005510


	//   ....[18]....
        /*008c*/ 	.word	0x00005690


	//   ....[19]....
        /*0090*/ 	.word	0x000057d0


	//----- nvinfo : EIATTR_COOP_GROUP_MASK_REGIDS
	.align		4
.L_39:
        /*0094*/ 	.byte	0x04, 0x29
        /*0096*/ 	.short	(.L_41 - .L_40)


	//   ....[0]....
.L_40:
        /*0098*/ 	.word	0xffffffff


	//   ....[1]....
        /*009c*/ 	.word	0xffffffff


	//   ....[2]....
        /*00a0*/ 	.word	0xffffffff


	//   ....[3]....
        /*00a4*/ 	.word	0xffffffff


	//   ....[4]....
        /*00a8*/ 	.word	0xffffffff


	//   ....[5]....
        /*00ac*/ 	.word	0xffffffff


	//   ....[6]....
        /*00b0*/ 	.word	0xffffffff


	//   ....[7]....
        /*00b4*/ 	.word	0xffffffff


	//   ....[8]....
        /*00b8*/ 	.word	0xffffffff


	//   ....[9]....
        /*00bc*/ 	.word	0xffffffff


	//   ....[10]....
        /*00c0*/ 	.word	0xffffffff


	//   ....[11]....
        /*00c4*/ 	.word	0xffffffff


	//   ....[12]....
        /*00c8*/ 	.word	0xffffffff


	//----- nvinfo : EIATTR_COOP_GROUP_INSTR_OFFSETS
	.align		4
.L_41:
        /*00cc*/ 	.byte	0x04, 0x28
        /*00ce*/ 	.short	(.L_43 - .L_42)


	//   ....[0]....
.L_42:
        /*00d0*/ 	.word	0x00000090


	//   ....[1]....
        /*00d4*/ 	.word	0x000004d0


	//   ....[2]....
        /*00d8*/ 	.word	0x00000640


	//   ....[3]....
        /*00dc*/ 	.word	0x000007e0


	//   ....[4]....
        /*00e0*/ 	.word	0x000008e0


	//   ....[5]....
        /*00e4*/ 	.word	0x00000a50


	//   ....[6]....
        /*00e8*/ 	.word	0x00000bf0


	//   ....[7]....
        /*00ec*/ 	.word	0x00002620


	//   ....[8]....
        /*00f0*/ 	.word	0x00003420


	//   ....[9]....
        /*00f4*/ 	.word	0x00003630


	//   ....[10]....
        /*00f8*/ 	.word	0x00003660


	//   ....[11]....
        /*00fc*/ 	.word	0x000040f0


	//   ....[12]....
        /*0100*/ 	.word	0x00004320


	//----- nvinfo : EIATTR_VRC_CTA_INIT_COUNT
	.align		4
.L_43:
        /*0104*/ 	.byte	0x02, 0x4a
        /*0106*/ 	.byte	0x80
	.zero		1


	//----- nvinfo : EIATTR_SYSCALL_OFFSETS
	.align		4
        /*0108*/ 	.byte	0x04, 0x46
        /*010a*/ 	.short	(.L_45 - .L_44)


	//   ....[0]....
.L_44:
        /*010c*/ 	.word	0x000062c0


	//   ....[1]....
        /*0110*/ 	.word	0x000063b0


	//   ....[2]....
        /*0114*/ 	.word	0x00006bf0


	//   ....[3]....
        /*0118*/ 	.word	0x000073b0


	//   ....[4]....
        /*011c*/ 	.word	0x00007b10


	//   ....[5]....
        /*0120*/ 	.word	0x000082c0


	//   ....[6]....
        /*0124*/ 	.word	0x00008a70


	//   ....[7]....
        /*0128*/ 	.word	0x00009250


	//   ....[8]....
        /*012c*/ 	.word	0x00009a00


	//   ....[9]....
        /*0130*/ 	.word	0x0000a160


	//----- nvinfo : EIATTR_MBARRIER_INSTR_OFFSETS
	.align		4
.L_45:
        /*0134*/ 	.byte	0x04, 0x39
        /*0136*/ 	.short	(.L_47 - .L_46)


	//   ....[0]....
.L_46:
        /*0138*/ 	.word	0x000005b0
        /*013c*/ 	.word	0x000000ff
        /*0140*/ 	.word	0x00000000
        /*0144*/ 	.short	0x0100
        /*0146*/ 	.byte	0x05
	.zero		1


	//   ....[1]....
        /*0148*/ 	.word	0x000005c0
        /*014c*/ 	.word	0x000000ff
        /*0150*/ 	.word	0x00000020
        /*0154*/ 	.short	0x0100
        /*0156*/ 	.byte	0x05
	.zero		1


	//   ....[2]....
        /*0158*/ 	.word	0x000005d0
        /*015c*/ 	.word	0x000000ff
        /*0160*/ 	.word	0x00000008
        /*0164*/ 	.short	0x0100
        /*0166*/ 	.byte	0x05
	.zero		1


	//   ....[3]....
        /*0168*/ 	.word	0x000005e0
        /*016c*/ 	.word	0x000000ff
        /*0170*/ 	.word	0x00000028
        /*0174*/ 	.short	0x0100
        /*0176*/ 	.byte	0x05
	.zero		1


	//   ....[4]....
        /*0178*/ 	.word	0x000005f0
        /*017c*/ 	.word	0x000000ff
        /*0180*/ 	.word	0x00000010
        /*0184*/ 	.short	0x0100
        /*0186*/ 	.byte	0x05
	.zero		1


	//   ....[5]....
        /*0188*/ 	.word	0x00000600
        /*018c*/ 	.word	0x000000ff
        /*0190*/ 	.word	0x00000030
        /*0194*/ 	.short	0x0100
        /*0196*/ 	.byte	0x05
	.zero		1


	//   ....[6]....
        /*0198*/ 	.word	0x00000610
        /*019c*/ 	.word	0x000000ff
        /*01a0*/ 	.word	0x00000018
        /*01a4*/ 	.short	0x0100
        /*01a6*/ 	.byte	0x05
	.zero		1


	//   ....[7]....
        /*01a8*/ 	.word	0x00000620
        /*01ac*/ 	.word	0x000000ff
        /*01b0*/ 	.word	0x00000038
        /*01b4*/ 	.short	0x0100
        /*01b6*/ 	.byte	0x05
	.zero		1


	//   ....[8]....
        /*01b8*/ 	.word	0x00000750
        /*01bc*/ 	.word	0x000000ff
        /*01c0*/ 	.word	0x00000040
        /*01c4*/ 	.short	0x0100
        /*01c6*/ 	.byte	0x07
	.zero		1


	//   ....[9]....
        /*01c8*/ 	.word	0x00000760
        /*01cc*/ 	.word	0x000000ff
        /*01d0*/ 	.word	0x00000060
        /*01d4*/ 	.short	0x0100
        /*01d6*/ 	.byte	0x07
	.zero		1


	//   ....[10]....
        /*01d8*/ 	.word	0x00000770
        /*01dc*/ 	.word	0x000000ff
        /*01e0*/ 	.word	0x00000048
        /*01e4*/ 	.short	0x0100
        /*01e6*/ 	.byte	0x07
	.zero		1


	//   ....[11]....
        /*01e8*/ 	.word	0x00000780
        /*01ec*/ 	.word	0x000000ff
        /*01f0*/ 	.word	0x00000068
        /*01f4*/ 	.short	0x0100
        /*01f6*/ 	.byte	0x07
	.zero		1


	//   ....[12]....
        /*01f8*/ 	.word	0x00000790
        /*01fc*/ 	.word	0x000000ff
        /*0200*/ 	.word	0x00000050
        /*0204*/ 	.short	0x0100
        /*0206*/ 	.byte	0x07
	.zero		1


	//   ....[13]....
        /*0208*/ 	.word	0x000007a0
        /*020c*/ 	.word	0x000000ff
        /*0210*/ 	.word	0x00000070
        /*0214*/ 	.short	0x0100
        /*0216*/ 	.byte	0x07
	.zero		1


	//   ....[14]....
        /*0218*/ 	.word	0x000007b0
        /*021c*/ 	.word	0x000000ff
        /*0220*/ 	.word	0x00000058
        /*0224*/ 	.short	0x0100
        /*0226*/ 	.byte	0x07
	.zero		1


	//   ....[15]....
        /*0228*/ 	.word	0x000007c0
        /*022c*/ 	.word	0x000000ff
        /*0230*/ 	.word	0x00000078
        /*0234*/ 	.short	0x0100
        /*0236*/ 	.byte	0x07
	.zero		1


	//   ....[16]....
        /*0238*/ 	.word	0x000008b0
        /*023c*/ 	.word	0x000000ff
        /*0240*/ 	.word	0x00000080
        /*0244*/ 	.short	0x0100
        /*0246*/ 	.byte	0x05
	.zero		1


	//   ....[17]....
        /*0248*/ 	.word	0x000008c0
        /*024c*/ 	.word	0x000000ff
        /*0250*/ 	.word	0x00000088
        /*0254*/ 	.short	0x0100
        /*0256*/ 	.byte	0x05
	.zero		1


	//   ....[18]....
        /*0258*/ 	.word	0x00000a00
        /*025c*/ 	.word	0x000000ff
        /*0260*/ 	.word	0x00000090
        /*0264*/ 	.short	0x0100
        /*0266*/ 	.byte	0x05
	.zero		1


	//   ....[19]....
        /*0268*/ 	.word	0x00000a10
        /*026c*/ 	.word	0x000000ff
        /*0270*/ 	.word	0x000000a0
        /*0274*/ 	.short	0x0100
        /*0276*/ 	.byte	0x05
	.zero		1


	//   ....[20]....
        /*0278*/ 	.word	0x00000a20
        /*027c*/ 	.word	0x000000ff
        /*0280*/ 	.word	0x00000098
        /*0284*/ 	.short	0x0100
        /*0286*/ 	.byte	0x05
	.zero		1


	//   ....[21]....
        /*0288*/ 	.word	0x00000a30
        /*028c*/ 	.word	0x000000ff
        /*0290*/ 	.word	0x000000a8
        /*0294*/ 	.short	0x0100
        /*0296*/ 	.byte	0x05
	.zero		1


	//   ....[22]....
        /*0298*/ 	.word	0x00000b60
        /*029c*/ 	.word	0x000000ff
        /*02a0*/ 	.word	0x000000b0
        /*02a4*/ 	.short	0x0100
        /*02a6*/ 	.byte	0x07
	.zero		1


	//   ....[23]....
        /*02a8*/ 	.word	0x00000b70
        /*02ac*/ 	.word	0x000000ff
        /*02b0*/ 	.word	0x000000d0
        /*02b4*/ 	.short	0x0100
        /*02b6*/ 	.byte	0x07
	.zero		1


	//   ....[24]....
        /*02b8*/ 	.word	0x00000b80
        /*02bc*/ 	.word	0x000000ff
        /*02c0*/ 	.word	0x000000b8
        /*02c4*/ 	.short	0x0100
        /*02c6*/ 	.byte	0x07
	.zero		1


	//   ....[25]....
        /*02c8*/ 	.word	0x00000b90
        /*02cc*/ 	.word	0x000000ff
        /*02d0*/ 	.word	0x000000d8
        /*02d4*/ 	.short	0x0100
        /*02d6*/ 	.byte	0x07
	.zero		1


	//   ....[26]....
        /*02d8*/ 	.word	0x00000ba0
        /*02dc*/ 	.word	0x000000ff
        /*02e0*/ 	.word	0x000000c0
        /*02e4*/ 	.short	0x0100
        /*02e6*/ 	.byte	0x07
	.zero		1


	//   ....[27]....
        /*02e8*/ 	.word	0x00000bb0
        /*02ec*/ 	.word	0x000000ff
        /*02f0*/ 	.word	0x000000e0
        /*02f4*/ 	.short	0x0100
        /*02f6*/ 	.byte	0x07
	.zero		1


	//   ....[28]....
        /*02f8*/ 	.word	0x00000bc0
        /*02fc*/ 	.word	0x000000ff
        /*0300*/ 	.word	0x000000c8
        /*0304*/ 	.short	0x0100
        /*0306*/ 	.byte	0x07
	.zero		1


	//   ....[29]....
        /*0308*/ 	.word	0x00000bd0
        /*030c*/ 	.word	0x000000ff
        /*0310*/ 	.word	0x000000e8
        /*0314*/ 	.short	0x0100
        /*0316*/ 	.byte	0x07
	.zero		1


	//   ....[30]....
        /*0318*/ 	.word	0x00000cc0
        /*031c*/ 	.word	0x000000ff
        /*0320*/ 	.word	0x000000f0
        /*0324*/ 	.short	0x0100
        /*0326*/ 	.byte	0x05
	.zero		1


	//   ....[31]....
        /*0328*/ 	.word	0x00000cd0
        /*032c*/ 	.word	0x000000ff
        /*0330*/ 	.word	0x00000100
        /*0334*/ 	.short	0x0100
        /*0336*/ 	.byte	0x05
	.zero		1


	//   ....[32]....
        /*0338*/ 	.word	0x00000ce0
        /*033c*/ 	.word	0x000000ff
        /*0340*/ 	.word	0x000000f8
        /*0344*/ 	.short	0x0100
        /*0346*/ 	.byte	0x05
	.zero		1


	//   ....[33]....
        /*0348*/ 	.word	0x00000cf0
        /*034c*/ 	.word	0x000000ff
        /*0350*/ 	.word	0x00000108
        /*0354*/ 	.short	0x0100
        /*0356*/ 	.byte	0x05
	.zero		1


	//   ....[34]....
        /*0358*/ 	.word	0x000015d0
        /*035c*/ 	.word	0x00000002
        /*0360*/ 	.word	0x00000100
        /*0364*/ 	.short	0x010a
        /*0366*/ 	.byte	0xff
	.zero		1


	//   ....[35]....
        /*0368*/ 	.word	0x00001600
        /*036c*/ 	.word	0x00000002
        /*0370*/ 	.word	0x000000f0
        /*0374*/ 	.short	0x0101
        /*0376*/ 	.byte	0xff
	.zero		1


	//   ....[36]....
        /*0378*/ 	.word	0x000016c0
        /*037c*/ 	.word	0x000000ff
        /*0380*/ 	.word	0x00000020
        /*0384*/ 	.short	0x010a
        /*0386*/ 	.byte	0x08
	.zero		1


	//   ....[37]....
        /*0388*/ 	.word	0x00001830
        /*038c*/ 	.word	0x000000ff
        /*0390*/ 	.word	0x00000020
        /*0394*/ 	.short	0x010a
        /*0396*/ 	.byte	0x06
	.zero		1


	//   ....[38]....
        /*0398*/ 	.word	0x00001940
        /*039c*/ 	.word	0x000000ff
        /*03a0*/ 	.word	0x00000020
        /*03a4*/ 	.short	0x010a
        /*03a6*/ 	.byte	0x08
	.zero		1


	//   ....[39]....
        /*03a8*/ 	.word	0x00001e80
        /*03ac*/ 	.word	0x000000ff
        /*03b0*/ 	.word	0x00000088
        /*03b4*/ 	.short	0x0101
        /*03b6*/ 	.byte	0x04
	.zero		1


	//   ....[40]....
        /*03b8*/ 	.word	0x00001ea0
        /*03bc*/ 	.word	0x000000ff
        /*03c0*/ 	.word	0x00000020
        /*03c4*/ 	.short	0x010a
        /*03c6*/ 	.byte	0x08
	.zero		1


	//   ....[41]....
        /*03c8*/ 	.word	0x00001fd0
        /*03cc*/ 	.word	0x000000ff
        /*03d0*/ 	.word	0x00000020
        /*03d4*/ 	.short	0x010a
        /*03d6*/ 	.byte	0x06
	.zero		1


	//   ....[42]....
        /*03d8*/ 	.word	0x000020e0
        /*03dc*/ 	.word	0x000000ff
        /*03e0*/ 	.word	0x00000020
        /*03e4*/ 	.short	0x010a
        /*03e6*/ 	.byte	0x08
	.zero		1


	//   ....[43]....
        /*03e8*/ 	.word	0x00002650
        /*03ec*/ 	.word	0x00000002
        /*03f0*/ 	.word	0x00000090
        /*03f4*/ 	.short	0x010a
        /*03f6*/ 	.byte	0xff
	.zero		1


	//   ....[44]....
        /*03f8*/ 	.word	0x00002720
        /*03fc*/ 	.word	0x00000002
        /*0400*/ 	.word	0x00000000
        /*0404*/ 	.short	0x0101
        /*0406*/ 	.byte	0xff
	.zero		1


	//   ....[45]....
        /*0408*/ 	.word	0x00002c90
        /*040c*/ 	.word	0x000000ff
        /*0410*/ 	.word	0x00000000
        /*0414*/ 	.short	0x010a
        /*0416*/ 	.byte	0x05
	.zero		1


	//   ....[46]....
        /*0418*/ 	.word	0x00002d20
        /*041c*/ 	.word	0x000000ff
        /*0420*/ 	.word	0x00000000
        /*0424*/ 	.short	0x010a
        /*0426*/ 	.byte	0x05
	.zero		1


	//   ....[47]....
        /*0428*/ 	.word	0x00002db0
        /*042c*/ 	.word	0x000000ff
        /*0430*/ 	.word	0x00000000
        /*0434*/ 	.short	0x010a
        /*0436*/ 	.byte	0x05
	.zero		1


	//   ....[48]....
        /*0438*/ 	.word	0x00002e50
        /*043c*/ 	.word	0x00000000
        /*0440*/ 	.word	0x00000000
        /*0444*/ 	.short	0x010a
        /*0446*/ 	.byte	0xff
	.zero		1


	//   ....[49]....
        /*0448*/ 	.word	0x00002f70
        /*044c*/ 	.word	0x00000000
        /*0450*/ 	.word	0x000000f0
        /*0454*/ 	.short	0x010a
        /*0456*/ 	.byte	0xff
	.zero		1


	//   ....[50]....
        /*0458*/ 	.word	0x00002fe0
        /*045c*/ 	.word	0x00000000
        /*0460*/ 	.word	0x00000000
        /*0464*/ 	.short	0x0101
        /*0466*/ 	.byte	0xff
	.zero		1


	//   ....[51]....
        /*0468*/ 	.word	0x00003000
        /*046c*/ 	.word	0x000000ff
        /*0470*/ 	.word	0x000000a0
        /*0474*/ 	.short	0x010a
        /*0476*/ 	.byte	0x05
	.zero		1


	//   ....[52]....
        /*0478*/ 	.word	0x00003120
        /*047c*/ 	.word	0x00000000
        /*0480*/ 	.word	0x00000090
        /*0484*/ 	.short	0x010a
        /*0486*/ 	.byte	0xff
	.zero		1


	//   ....[53]....
        /*0488*/ 	.word	0x00003220
        /*048c*/ 	.word	0x00000000
        /*0490*/ 	.word	0x00000000
        /*0494*/ 	.short	0x0101
        /*0496*/ 	.byte	0xff
	.zero		1


	//   ....[54]....
        /*0498*/ 	.word	0x000032b0
        /*049c*/ 	.word	0x000000ff
        /*04a0*/ 	.word	0x000000a0
        /*04a4*/ 	.short	0x0106
        /*04a6*/ 	.byte	0x05
	.zero		1


	//   ....[55]....
        /*04a8*/ 	.word	0x000032d0
        /*04ac*/ 	.word	0x000000ff
        /*04b0*/ 	.word	0x000000a0
        /*04b4*/ 	.short	0x010a
        /*04b6*/ 	.byte	0x05
	.zero		1


	//   ....[56]....
        /*04b8*/ 	.word	0x00003360
        /*04bc*/ 	.word	0x000000ff
        /*04c0*/ 	.word	0x000000a0
        /*04c4*/ 	.short	0x0106
        /*04c6*/ 	.byte	0x04
	.zero		1


	//   ....[57]....
        /*04c8*/ 	.word	0x000033a0
        /*04cc*/ 	.word	0x00000000
        /*04d0*/ 	.word	0x000000a0
        /*04d4*/ 	.short	0x010a
        /*04d6*/ 	.byte	0xff
	.zero		1


	//   ....[58]....
        /*04d8*/ 	.word	0x000038e0
        /*04dc*/ 	.word	0x00000000
        /*04e0*/ 	.word	0x00000090
        /*04e4*/ 	.short	0x010a
        /*04e6*/ 	.byte	0xff
	.zero		1


	//   ....[59]....
        /*04e8*/ 	.word	0x000039e0
        /*04ec*/ 	.word	0x00000003
        /*04f0*/ 	.word	0x00000000
        /*04f4*/ 	.short	0x0101
        /*04f6*/ 	.byte	0xff
	.zero		1


	//   ....[60]....
        /*04f8*/ 	.word	0x000039f0
        /*04fc*/ 	.word	0x000000ff
        /*0500*/ 	.word	0x00000000
        /*0504*/ 	.short	0x010a
        /*0506*/ 	.byte	0x06
	.zero		1


	//   ....[61]....
        /*0508*/ 	.word	0x00003a70
        /*050c*/ 	.word	0x000000ff
        /*0510*/ 	.word	0x000000d0
        /*0514*/ 	.short	0x010a
        /*0516*/ 	.byte	0x07
	.zero		1


	//   ....[62]....
        /*0518*/ 	.word	0x00003b50
        /*051c*/ 	.word	0x000000ff
        /*0520*/ 	.word	0x00000000
        /*0524*/ 	.short	0x010a
        /*0526*/ 	.byte	0x06
	.zero		1


	//   ....[63]....
        /*0528*/ 	.word	0x00003c80
        /*052c*/ 	.word	0x000000ff
        /*0530*/ 	.word	0x00000000
        /*0534*/ 	.short	0x010a
        /*0536*/ 	.byte	0x1a
	.zero		1


	//   ....[64]....
        /*0538*/ 	.word	0x00003f20
        /*053c*/ 	.word	0x000000ff
        /*0540*/ 	.word	0x00000000
        /*0544*/ 	.short	0x010a
        /*0546*/ 	.byte	0x06
	.zero		1


	//   ....[65]....
        /*0548*/ 	.word	0x00003fb0
        /*054c*/ 	.word	0x000000ff
        /*0550*/ 	.word	0x00000000
        /*0554*/ 	.short	0x010a
        /*0556*/ 	.byte	0x06
	.zero		1


	//   ....[66]....
        /*0558*/ 	.word	0x00004040
        /*055c*/ 	.word	0x000000ff
        /*0560*/ 	.word	0x00000000
        /*0564*/ 	.short	0x010a
        /*0566*/ 	.byte	0x06
	.zero		1


	//   ....[67]....
        /*0568*/ 	.word	0x000040d0
        /*056c*/ 	.word	0x000000ff
        /*0570*/ 	.word	0x00000000
        /*0574*/ 	.short	0x010a
        /*0576*/ 	.byte	0x07
	.zero		1


	//   ....[68]....
        /*0578*/ 	.word	0x00004520
        /*057c*/ 	.word	0x00000000
        /*0580*/ 	.word	0x00000090
        /*0584*/ 	.short	0x010a
        /*0586*/ 	.byte	0xff
	.zero		1


	//   ....[69]....
        /*0588*/ 	.word	0x000045e0
        /*058c*/ 	.word	0x00000000
        /*0590*/ 	.word	0x00000000
        /*0594*/ 	.short	0x0101
        /*0596*/ 	.byte	0xff
	.zero		1


	//   ....[70]....
        /*0598*/ 	.word	0x00004900
        /*059c*/ 	.word	0x000000ff
        /*05a0*/ 	.word	0x00000088
        /*05a4*/ 	.short	0x010a
        /*05a6*/ 	.byte	0x07
	.zero		1


	//   ....[71]....
        /*05a8*/ 	.word	0x00004b10
        /*05ac*/ 	.word	0x000000ff
        /*05b0*/ 	.word	0x00000060
        /*05b4*/ 	.short	0x010a
        /*05b6*/ 	.byte	0x07
	.zero		1


	//   ....[72]....
        /*05b8*/ 	.word	0x00004c90
        /*05bc*/ 	.word	0x000000ff
        /*05c0*/ 	.word	0x00000040
        /*05c4*/ 	.short	0x010b
        /*05c6*/ 	.byte	0x07
	.zero		1


	//   ....[73]....
        /*05c8*/ 	.word	0x00004ca0
        /*05cc*/ 	.word	0x000000ff
        /*05d0*/ 	.word	0x00000000
        /*05d4*/ 	.short	0x0101
        /*05d6*/ 	.byte	0x15
	.zero		1


	//   ....[74]....
        /*05d8*/ 	.word	0x00004cb0
        /*05dc*/ 	.word	0x000000ff
        /*05e0*/ 	.word	0x00000068
        /*05e4*/ 	.short	0x010a
        /*05e6*/ 	.byte	0x07
	.zero		1


	//   ....[75]....
        /*05e8*/ 	.word	0x00004e00
        /*05ec*/ 	.word	0x000000ff
        /*05f0*/ 	.word	0x00000048
        /*05f4*/ 	.short	0x010b
        /*05f6*/ 	.byte	0x07
	.zero		1


	//   ....[76]....
        /*05f8*/ 	.word	0x00004e10
        /*05fc*/ 	.word	0x000000ff
        /*0600*/ 	.word	0x00000000
        /*0604*/ 	.short	0x0101
        /*0606*/ 	.byte	0x0f
	.zero		1


	//   ....[77]....
        /*0608*/ 	.word	0x00004e20
        /*060c*/ 	.word	0x000000ff
        /*0610*/ 	.word	0x00000070
        /*0614*/ 	.short	0x010a
        /*0616*/ 	.byte	0x07
	.zero		1


	//   ....[78]....
        /*0618*/ 	.word	0x00004f70
        /*061c*/ 	.word	0x000000ff
        /*0620*/ 	.word	0x00000050
        /*0624*/ 	.short	0x010b
        /*0626*/ 	.byte	0x07
	.zero		1


	//   ....[79]....
        /*0628*/ 	.word	0x00004f80
        /*062c*/ 	.word	0x000000ff
        /*0630*/ 	.word	0x00000000
        /*0634*/ 	.short	0x0101
        /*0636*/ 	.byte	0x0e
	.zero		1


	//   ....[80]....
        /*0638*/ 	.word	0x00004f90
        /*063c*/ 	.word	0x000000ff
        /*0640*/ 	.word	0x00000078
        /*0644*/ 	.short	0x010a
        /*0646*/ 	.byte	0x07
	.zero		1


	//   ....[81]....
        /*0648*/ 	.word	0x000050f0
        /*064c*/ 	.word	0x000000ff
        /*0650*/ 	.word	0x00000058
        /*0654*/ 	.short	0x010b
        /*0656*/ 	.byte	0x07
	.zero		1


	//   ....[82]....
        /*0658*/ 	.word	0x00005100
        /*065c*/ 	.word	0x000000ff
        /*0660*/ 	.word	0x00000000
        /*0664*/ 	.short	0x0101
        /*0666*/ 	.byte	0x0d
	.zero		1


	//   ....[83]....
        /*0668*/ 	.word	0x00005110
        /*066c*/ 	.word	0x000000ff
        /*0670*/ 	.word	0x00000060
        /*0674*/ 	.short	0x010a
        /*0676*/ 	.byte	0x07
	.zero		1


	//   ....[84]....
        /*0678*/ 	.word	0x00005260
        /*067c*/ 	.word	0x000000ff
        /*0680*/ 	.word	0x00000040
        /*0684*/ 	.short	0x010b
        /*0686*/ 	.byte	0x07
	.zero		1


	//   ....[85]....
        /*0688*/ 	.word	0x00005270
        /*068c*/ 	.word	0x000000ff
        /*0690*/ 	.word	0x00000000
        /*0694*/ 	.short	0x0101
        /*0696*/ 	.byte	0x15
	.zero		1


	//   ....[86]....
        /*0698*/ 	.word	0x00005280
        /*069c*/ 	.word	0x000000ff
        /*06a0*/ 	.word	0x00000068
        /*06a4*/ 	.short	0x010a
        /*06a6*/ 	.byte	0x07
	.zero		1


	//   ....[87]....
        /*06a8*/ 	.word	0x000053d0
        /*06ac*/ 	.word	0x000000ff
        /*06b0*/ 	.word	0x00000048
        /*06b4*/ 	.short	0x010b
        /*06b6*/ 	.byte	0x07
	.zero		1


	//   ....[88]....
        /*06b8*/ 	.word	0x000053e0
        /*06bc*/ 	.word	0x000000ff
        /*06c0*/ 	.word	0x00000000
        /*06c4*/ 	.short	0x0101
        /*06c6*/ 	.byte	0x0f
	.zero		1


	//   ....[89]....
        /*06c8*/ 	.word	0x000053f0
        /*06cc*/ 	.word	0x000000ff
        /*06d0*/ 	.word	0x00000070
        /*06d4*/ 	.short	0x010a
        /*06d6*/ 	.byte	0x07
	.zero		1


	//   ....[90]....
        /*06d8*/ 	.word	0x00005570
        /*06dc*/ 	.word	0x000000ff
        /*06e0*/ 	.word	0x00000050
        /*06e4*/ 	.short	0x010b
        /*06e6*/ 	.byte	0x07
	.zero		1


	//   ....[91]....
        /*06e8*/ 	.word	0x000055b0
        /*06ec*/ 	.word	0x000000ff
        /*06f0*/ 	.word	0x00000000
        /*06f4*/ 	.short	0x0101
        /*06f6*/ 	.byte	0x0e
	.zero		1


	//   ....[92]....
        /*06f8*/ 	.word	0x000055f0
        /*06fc*/ 	.word	0x000000ff
        /*0700*/ 	.word	0x00000078
        /*0704*/ 	.short	0x010a
        /*0706*/ 	.byte	0x07
	.zero		1


	//   ....[93]....
        /*0708*/ 	.word	0x00005810
        /*070c*/ 	.word	0x000000ff
        /*0710*/ 	.word	0x00000058
        /*0714*/ 	.short	0x010b
        /*0716*/ 	.byte	0x07
	.zero		1


	//   ....[94]....
        /*0718*/ 	.word	0x00005830
        /*071c*/ 	.word	0x000000ff
        /*0720*/ 	.word	0x00000000
        /*0724*/ 	.short	0x0101
        /*0726*/ 	.byte	0x0d
	.zero		1


	//   ....[95]....
        /*0728*/ 	.word	0x00005880
        /*072c*/ 	.word	0x000000ff
        /*0730*/ 	.word	0x00000060
        /*0734*/ 	.short	0x010a
        /*0736*/ 	.byte	0x07
	.zero		1


	//   ....[96]....
        /*0738*/ 	.word	0x000058a0
        /*073c*/ 	.word	0x000000ff
        /*0740*/ 	.word	0x00000068
        /*0744*/ 	.short	0x010a
        /*0746*/ 	.byte	0x07
	.zero		1


	//   ....[97]....
        /*0748*/ 	.word	0x000058c0
        /*074c*/ 	.word	0x000000ff
        /*0750*/ 	.word	0x00000070
        /*0754*/ 	.short	0x010a
        /*0756*/ 	.byte	0x07
	.zero		1


	//   ....[98]....
        /*0758*/ 	.word	0x00005910
        /*075c*/ 	.word	0x00000002
        /*0760*/ 	.word	0x00000078
        /*0764*/ 	.short	0x010a
        /*0766*/ 	.byte	0xff
	.zero		1


	//   ....[99]....
        /*0768*/ 	.word	0x00005c80
        /*076c*/ 	.word	0x00000000
        /*0770*/ 	.word	0x00000090
        /*0774*/ 	.short	0x010a
        /*0776*/ 	.byte	0xff
	.zero		1


	//   ....[100]....
        /*0778*/ 	.word	0x00005d90
        /*077c*/ 	.word	0x00000000
        /*0780*/ 	.word	0x00000000
        /*0784*/ 	.short	0x0101
        /*0786*/ 	.byte	0xff
	.zero		1


	//   ....[101]....
        /*0788*/ 	.word	0x00006830
        /*078c*/ 	.word	0x000000ff
        /*0790*/ 	.word	0x00000040
        /*0794*/ 	.short	0x010a
        /*0796*/ 	.byte	0x24
	.zero		1


	//   ....[102]....
        /*0798*/ 	.word	0x00006860
        /*079c*/ 	.word	0x00000056
        /*07a0*/ 	.word	0x000000b0
        /*07a4*/ 	.short	0x010a
        /*07a6*/ 	.byte	0xff
	.zero		1


	//   ....[103]....
        /*07a8*/ 	.word	0x000069d0
        /*07ac*/ 	.word	0x000000ff
        /*07b0*/ 	.word	0x00000040
        /*07b4*/ 	.short	0x010a
        /*07b6*/ 	.byte	0x24
	.zero		1


	//   ....[104]....
        /*07b8*/ 	.word	0x00006ad0
        /*07bc*/ 	.word	0x00000056
        /*07c0*/ 	.word	0x000000b0
        /*07c4*/ 	.short	0x010a
        /*07c6*/ 	.byte	0xff
	.zero		1


	//   ....[105]....
        /*07c8*/ 	.word	0x000070d0
        /*07cc*/ 	.word	0x00000000
        /*07d0*/ 	.word	0x00000000
        /*07d4*/ 	.short	0x0101
        /*07d6*/ 	.byte	0xff
	.zero		1


	//   ....[106]....
        /*07d8*/ 	.word	0x000070e0
        /*07dc*/ 	.word	0x00000002
        /*07e0*/ 	.word	0x00000040
        /*07e4*/ 	.short	0x010a
        /*07e6*/ 	.byte	0xff
	.zero		1


	//   ....[107]....
        /*07e8*/ 	.word	0x000071b0
        /*07ec*/ 	.word	0x00000002
        /*07f0*/ 	.word	0x00000040
        /*07f4*/ 	.short	0x010a
        /*07f6*/ 	.byte	0xff
	.zero		1


	//   ....[108]....
        /*07f8*/ 	.word	0x00007830
        /*07fc*/ 	.word	0x00000010
        /*0800*/ 	.word	0x00000000
        /*0804*/ 	.short	0x0101
        /*0806*/ 	.byte	0xff
	.zero		1


	//   ....[109]....
        /*0808*/ 	.word	0x00007850
        /*080c*/ 	.word	0x00000000
        /*0810*/ 	.word	0x00000040
        /*0814*/ 	.short	0x010a
        /*0816*/ 	.byte	0xff
	.zero		1


	//   ....[110]....
        /*0818*/ 	.word	0x00007910
        /*081c*/ 	.word	0x00000000
        /*0820*/ 	.word	0x00000040
        /*0824*/ 	.short	0x010a
        /*0826*/ 	.byte	0xff
	.zero		1


	//   ....[111]....
        /*0828*/ 	.word	0x00007fa0
        /*082c*/ 	.word	0x00000010
        /*0830*/ 	.word	0x00000000
        /*0834*/ 	.short	0x0101
        /*0836*/ 	.byte	0xff
	.zero		1


	//   ....[112]....
        /*0838*/ 	.word	0x00007fc0
        /*083c*/ 	.word	0x00000000
        /*0840*/ 	.word	0x00000040
        /*0844*/ 	.short	0x010a
        /*0846*/ 	.byte	0xff
	.zero		1


	//   ....[113]....
        /*0848*/ 	.word	0x00008080
        /*084c*/ 	.word	0x00000000
        /*0850*/ 	.word	0x00000040
        /*0854*/ 	.short	0x010a
        /*0856*/ 	.byte	0xff
	.zero		1


	//   ....[114]....
        /*0858*/ 	.word	0x00008740
        /*085c*/ 	.word	0x00000010
        /*0860*/ 	.word	0x00000000
        /*0864*/ 	.short	0x0101
        /*0866*/ 	.byte	0xff
	.zero		1


	//   ....[115]....
        /*0868*/ 	.word	0x00008760
        /*086c*/ 	.word	0x00000000
        /*0870*/ 	.word	0x00000040
        /*0874*/ 	.short	0x010a
        /*0876*/ 	.byte	0xff
	.zero		1


	//   ....[116]....
        /*0878*/ 	.word	0x00008820
        /*087c*/ 	.word	0x00000000
        /*0880*/ 	.word	0x00000040
        /*0884*/ 	.short	0x010a
        /*0886*/ 	.byte	0xff
	.zero		1


	//   ....[117]....
        /*0888*/ 	.word	0x00008f20
        /*088c*/ 	.word	0x00000010
        /*0890*/ 	.word	0x00000000
        /*0894*/ 	.short	0x0101
        /*0896*/ 	.byte	0xff
	.zero		1


	//   ....[118]....
        /*0898*/ 	.word	0x00008f40
        /*089c*/ 	.word	0x00000000
        /*08a0*/ 	.word	0x00000040
        /*08a4*/ 	.short	0x010a
        /*08a6*/ 	.byte	0xff
	.zero		1


	//   ....[119]....
        /*08a8*/ 	.word	0x00009000
        /*08ac*/ 	.word	0x00000000
        /*08b0*/ 	.word	0x00000040
        /*08b4*/ 	.short	0x010a
        /*08b6*/ 	.byte	0xff
	.zero		1


	//   ....[120]....
        /*08b8*/ 	.word	0x000096d0
        /*08bc*/ 	.word	0x00000010
        /*08c0*/ 	.word	0x00000000
        /*08c4*/ 	.short	0x0101
        /*08c6*/ 	.byte	0xff
	.zero		1


	//   ....[121]....
        /*08c8*/ 	.word	0x000096f0
        /*08cc*/ 	.word	0x00000000
        /*08d0*/ 	.word	0x00000040
        /*08d4*/ 	.short	0x010a
        /*08d6*/ 	.byte	0xff
	.zero		1


	//   ....[122]....
        /*08d8*/ 	.word	0x000097b0
        /*08dc*/ 	.word	0x00000000
        /*08e0*/ 	.word	0x00000040
        /*08e4*/ 	.short	0x010a
        /*08e6*/ 	.byte	0xff
	.zero		1


	//   ....[123]....
        /*08e8*/ 	.word	0x00009e80
        /*08ec*/ 	.word	0x00000010
        /*08f0*/ 	.word	0x00000000
        /*08f4*/ 	.short	0x0101
        /*08f6*/ 	.byte	0xff
	.zero		1


	//   ....[124]....
        /*08f8*/ 	.word	0x00009ea0
        /*08fc*/ 	.word	0x00000000
        /*0900*/ 	.word	0x00000040
        /*0904*/ 	.short	0x010a
        /*0906*/ 	.byte	0xff
	.zero		1


	//   ....[125]....
        /*0908*/ 	.word	0x00009f60
        /*090c*/ 	.word	0x00000000
        /*0910*/ 	.word	0x00000040
        /*0914*/ 	.short	0x010a
        /*0916*/ 	.byte	0xff
	.zero		1


	//   ....[126]....
        /*0918*/ 	.word	0x0000a200
        /*091c*/ 	.word	0x000000ff
        /*0920*/ 	.word	0x00000000
        /*0924*/ 	.short	0x0101
        /*0926*/ 	.byte	0x05
	.zero		1


	//   ....[127]....
        /*0928*/ 	.word	0x0000a640
        /*092c*/ 	.word	0x00000000
        /*0930*/ 	.word	0x00000000
        /*0934*/ 	.short	0x0101
        /*0936*/ 	.byte	0xff
	.zero		1


	//   ....[128]....
        /*0938*/ 	.word	0x0000a8c0
        /*093c*/ 	.word	0x000000ff
        /*0940*/ 	.word	0x00000000
        /*0944*/ 	.short	0x0101
        /*0946*/ 	.byte	0x04
	.zero		1


	//   ....[129]....
        /*0948*/ 	.word	0x0000a8e0
        /*094c*/ 	.word	0x00000002
        /*0950*/ 	.word	0x00000100
        /*0954*/ 	.short	0x010a
        /*0956*/ 	.byte	0xff
	.zero		1


	//   ....[130]....
        /*0958*/ 	.word	0x0000a950
        /*095c*/ 	.word	0x00000003
        /*0960*/ 	.word	0x00000020
        /*0964*/ 	.short	0x010a
        /*0966*/ 	.byte	0xff
	.zero		1


	//   ....[131]....
        /*0968*/ 	.word	0x0000a9c0
        /*096c*/ 	.word	0x00000002
        /*0970*/ 	.word	0x00000020
        /*0974*/ 	.short	0x010a
        /*0976*/ 	.byte	0xff
	.zero		1


	//   ....[132]....
        /*0978*/ 	.word	0x0000aa10
        /*097c*/ 	.word	0x00000002
        /*0980*/ 	.word	0x00000090
        /*0984*/ 	.short	0x010a
        /*0986*/ 	.byte	0xff
	.zero		1


	//   ....[133]....
        /*0988*/ 	.word	0x0000aa70
        /*098c*/ 	.word	0x00000000
        /*0990*/ 	.word	0x00000000
        /*0994*/ 	.short	0x010a
        /*0996*/ 	.byte	0xff
	.zero		1


	//   ....[134]....
        /*0998*/ 	.word	0x0000aad0
        /*099c*/ 	.word	0x00000000
        /*09a0*/ 	.word	0x00000000
        /*09a4*/ 	.short	0x010a
        /*09a6*/ 	.byte	0xff
	.zero		1


	//   ....[135]....
        /*09a8*/ 	.word	0x0000ab30
        /*09ac*/ 	.word	0x00000000
        /*09b0*/ 	.word	0x00000000
        /*09b4*/ 	.short	0x010a
        /*09b6*/ 	.byte	0xff
	.zero		1


	//   ....[136]....
        /*09b8*/ 	.word	0x0000ab80
        /*09bc*/ 	.word	0x00000000
        /*09c0*/ 	.word	0x000000f0
        /*09c4*/ 	.short	0x010a
        /*09c6*/ 	.byte	0xff
	.zero		1


	//   ....[137]....
        /*09c8*/ 	.word	0x0000abe0
        /*09cc*/ 	.word	0x00000000
        /*09d0*/ 	.word	0x000000a0
        /*09d4*/ 	.short	0x010a
        /*09d6*/ 	.byte	0xff
	.zero		1


	//   ....[138]....
        /*09d8*/ 	.word	0x0000ac30
        /*09dc*/ 	.word	0x00000000
        /*09e0*/ 	.word	0x00000090
        /*09e4*/ 	.short	0x010a
        /*09e6*/ 	.byte	0xff
	.zero		1


	//   ....[139]....
        /*09e8*/ 	.word	0x0000ac90
        /*09ec*/ 	.word	0x00000000
        /*09f0*/ 	.word	0x000000a0
        /*09f4*/ 	.short	0x010a
        /*09f6*/ 	.byte	0xff
	.zero		1


	//   ....[140]....
        /*09f8*/ 	.word	0x0000ace0
        /*09fc*/ 	.word	0x00000000
        /*0a00*/ 	.word	0x00000090
        /*0a04*/ 	.short	0x010a
        /*0a06*/ 	.byte	0xff
	.zero		1


	//   ....[141]....
        /*0a08*/ 	.word	0x0000ad40
        /*0a0c*/ 	.word	0x00000002
        /*0a10*/ 	.word	0x000000d0
        /*0a14*/ 	.short	0x010a
        /*0a16*/ 	.byte	0xff
	.zero		1


	//   ....[142]....
        /*0a18*/ 	.word	0x0000ada0
        /*0a1c*/ 	.word	0x00000000
        /*0a20*/ 	.word	0x00000000
        /*0a24*/ 	.short	0x010a
        /*0a26*/ 	.byte	0xff
	.zero		1


	//   ....[143]....
        /*0a28*/ 	.word	0x0000ae00
        /*0a2c*/ 	.word	0x00000000
        /*0a30*/ 	.word	0x00000000
        /*0a34*/ 	.short	0x010a
        /*0a36*/ 	.byte	0xff
	.zero		1


	//   ....[144]....
        /*0a38*/ 	.word	0x0000ae60
        /*0a3c*/ 	.word	0x00000000
        /*0a40*/ 	.word	0x00000000
        /*0a44*/ 	.short	0x010a
        /*0a46*/ 	.byte	0xff
	.zero		1


	//   ....[145]....
        /*0a48*/ 	.word	0x0000aec0
        /*0a4c*/ 	.word	0x00000000
        /*0a50*/ 	.word	0x00000000
        /*0a54*/ 	.short	0x010a
        /*0a56*/ 	.byte	0xff
	.zero		1


	//   ....[146]....
        /*0a58*/ 	.word	0x0000af20
        /*0a5c*/ 	.word	0x00000000
        /*0a60*/ 	.word	0x00000000
        /*0a64*/ 	.short	0x010a
        /*0a66*/ 	.byte	0xff
	.zero		1


	//   ....[147]....
        /*0a68*/ 	.word	0x0000af70
        /*0a6c*/ 	.word	0x00000000
        /*0a70*/ 	.word	0x00000090
        /*0a74*/ 	.short	0x010a
        /*0a76*/ 	.byte	0xff
	.zero		1


	//   ....[148]....
        /*0a78*/ 	.word	0x0000afd0
        /*0a7c*/ 	.word	0x00000000
        /*0a80*/ 	.word	0x00000088
        /*0a84*/ 	.short	0x010a
        /*0a86*/ 	.byte	0xff
	.zero		1


	//   ....[149]....
        /*0a88*/ 	.word	0x0000b030
        /*0a8c*/ 	.word	0x00000000
        /*0a90*/ 	.word	0x00000060
        /*0a94*/ 	.short	0x010a
        /*0a96*/ 	.byte	0xff
	.zero		1


	//   ....[150]....
        /*0a98*/ 	.word	0x0000b090
        /*0a9c*/ 	.word	0x00000000
        /*0aa0*/ 	.word	0x00000068
        /*0aa4*/ 	.short	0x010a
        /*0aa6*/ 	.byte	0xff
	.zero		1


	//   ....[151]....
        /*0aa8*/ 	.word	0x0000b0f0
        /*0aac*/ 	.word	0x00000000
        /*0ab0*/ 	.word	0x00000070
        /*0ab4*/ 	.short	0x010a
        /*0ab6*/ 	.byte	0xff
	.zero		1


	//   ....[152]....
        /*0ab8*/ 	.word	0x0000b150
        /*0abc*/ 	.word	0x00000000
        /*0ac0*/ 	.word	0x00000078
        /*0ac4*/ 	.short	0x010a
        /*0ac6*/ 	.byte	0xff
	.zero		1


	//   ....[153]....
        /*0ac8*/ 	.word	0x0000b1b0
        /*0acc*/ 	.word	0x00000000
        /*0ad0*/ 	.word	0x00000060
        /*0ad4*/ 	.short	0x010a
        /*0ad6*/ 	.byte	0xff
	.zero		1


	//   ....[154]....
        /*0ad8*/ 	.word	0x0000b210
        /*0adc*/ 	.word	0x00000000
        /*0ae0*/ 	.word	0x00000068
        /*0ae4*/ 	.short	0x010a
        /*0ae6*/ 	.byte	0xff
	.zero		1


	//   ....[155]....
        /*0ae8*/ 	.word	0x0000b270
        /*0aec*/ 	.word	0x00000000
        /*0af0*/ 	.word	0x00000070
        /*0af4*/ 	.short	0x010a
        /*0af6*/ 	.byte	0xff
	.zero		1


	//   ....[156]....
        /*0af8*/ 	.word	0x0000b2d0
        /*0afc*/ 	.word	0x00000000
        /*0b00*/ 	.word	0x00000078
        /*0b04*/ 	.short	0x010a
        /*0b06*/ 	.byte	0xff
	.zero		1


	//   ....[157]....
        /*0b08*/ 	.word	0x0000b330
        /*0b0c*/ 	.word	0x00000000
        /*0b10*/ 	.word	0x00000060
        /*0b14*/ 	.short	0x010a
        /*0b16*/ 	.byte	0xff
	.zero		1


	//   ....[158]....
        /*0b18*/ 	.word	0x0000b390
        /*0b1c*/ 	.word	0x00000000
        /*0b20*/ 	.word	0x00000068
        /*0b24*/ 	.short	0x010a
        /*0b26*/ 	.byte	0xff
	.zero		1


	//   ....[159]....
        /*0b28*/ 	.word	0x0000b3f0
        /*0b2c*/ 	.word	0x00000002
        /*0b30*/ 	.word	0x00000070
        /*0b34*/ 	.short	0x010a
        /*0b36*/ 	.byte	0xff
	.zero		1


	//   ....[160]....
        /*0b38*/ 	.word	0x0000b440
        /*0b3c*/ 	.word	0x00000000
        /*0b40*/ 	.word	0x00000090
        /*0b44*/ 	.short	0x010a
        /*0b46*/ 	.byte	0xff
	.zero		1


	//   ....[161]....
        /*0b48*/ 	.word	0x0000b4a0
        /*0b4c*/ 	.word	0x00000000
        /*0b50*/ 	.word	0x00000040
        /*0b54*/ 	.short	0x010a
        /*0b56*/ 	.byte	0xff
	.zero		1


	//   ....[162]....
        /*0b58*/ 	.word	0x0000b4f0
        /*0b5c*/ 	.word	0x00000056
        /*0b60*/ 	.word	0x000000b0
        /*0b64*/ 	.short	0x010a
        /*0b66*/ 	.byte	0xff
	.zero		1


	//   ....[163]....
        /*0b68*/ 	.word	0x0000b540
        /*0b6c*/ 	.word	0x00000002
        /*0b70*/ 	.word	0x00000040
        /*0b74*/ 	.short	0x010a
        /*0b76*/ 	.byte	0xff
	.zero		1


	//   ....[164]....
        /*0b78*/ 	.word	0x0000b590
        /*0b7c*/ 	.word	0x00000000
        /*0b80*/ 	.word	0x00000040
        /*0b84*/ 	.short	0x010a
        /*0b86*/ 	.byte	0xff
	.zero		1


	//   ....[165]....
        /*0b88*/ 	.word	0x0000b5e0
        /*0b8c*/ 	.word	0x00000000
        /*0b90*/ 	.word	0x00000040
        /*0b94*/ 	.short	0x010a
        /*0b96*/ 	.byte	0xff
	.zero		1


	//   ....[166]....
        /*0b98*/ 	.word	0x0000b630
        /*0b9c*/ 	.word	0x00000000
        /*0ba0*/ 	.word	0x00000040
        /*0ba4*/ 	.short	0x010a
        /*0ba6*/ 	.byte	0xff
	.zero		1


	//   ....[167]....
        /*0ba8*/ 	.word	0x0000b680
        /*0bac*/ 	.word	0x00000000
        /*0bb0*/ 	.word	0x00000040
        /*0bb4*/ 	.short	0x010a
        /*0bb6*/ 	.byte	0xff
	.zero		1


	//   ....[168]....
        /*0bb8*/ 	.word	0x0000b6d0
        /*0bbc*/ 	.word	0x00000000
        /*0bc0*/ 	.word	0x00000040
        /*0bc4*/ 	.short	0x010a
        /*0bc6*/ 	.byte	0xff
	.zero		1


	//   ....[169]....
        /*0bc8*/ 	.word	0x0000b720
        /*0bcc*/ 	.word	0x00000000
        /*0bd0*/ 	.word	0x00000040
        /*0bd4*/ 	.short	0x010a
        /*0bd6*/ 	.byte	0xff
	.zero		1


	//----- nvinfo : EIATTR_NUM_MBARRIERS
	.align		4
.L_47:
        /*0bd8*/ 	.byte	0x03, 0x38
        /*0bda*/ 	.short	0x0022


	//----- nvinfo : EIATTR_EXIT_INSTR_OFFSETS
	.align		4
        /*0bdc*/ 	.byte	0x04, 0x1c
        /*0bde*/ 	.short	(.L_49 - .L_48)


	//   ....[0]....
.L_48:
        /*0be0*/ 	.word	0x00002e80


	//   ....[1]....
        /*0be4*/ 	.word	0x00003370


	//   ....[2]....
        /*0be8*/ 	.word	0x000033d0


	//   ....[3]....
        /*0bec*/ 	.word	0x00004330


	//   ....[4]....
        /*0bf0*/ 	.word	0x00005940


	//   ....[5]....
        /*0bf4*/ 	.word	0x00005980


	//   ....[6]....
        /*0bf8*/ 	.word	0x0000a7b0


	//   ....[7]....
        /*0bfc*/ 	.word	0x0000a830


	//   ....[8]....
        /*0c00*/ 	.word	0x0000a860


	//   ....[9]....
        /*0c04*/ 	.word	0x0000a8d0


	//----- nvinfo : EIATTR_MAX_THREADS
	.align		4
.L_49:
        /*0c08*/ 	.byte	0x04, 0x05
        /*0c0a*/ 	.short	(.L_51 - .L_50)
.L_50:
        /*0c0c*/ 	.word	0x00000100
        /*0c10*/ 	.word	0x00000001
        /*0c14*/ 	.word	0x00000001


	//----- nvinfo : EIATTR_CRS_STACK_SIZE
	.align		4
.L_51:
        /*0c18*/ 	.byte	0x04, 0x1e
        /*0c1a*/ 	.short	(.L_53 - .L_52)
.L_52:
        /*0c1c*/ 	.word	0x00000000


	//----- nvinfo : EIATTR_CBANK_PARAM_SIZE
	.align		4
.L_53:
        /*0c20*/ 	.byte	0x03, 0x19
        /*0c22*/ 	.short	0x0800


	//----- nvinfo : EIATTR_PARAM_CBANK
	.align		4
        /*0c24*/ 	.byte	0x04, 0x0a
        /*0c26*/ 	.short	(.L_55 - .L_54)
	.align		4
.L_54:
        /*0c28*/ 	.word	index@(.nv.constant0._ZN7cutlass13device_kernelINS_4gemm6kernel13GemmUniversalIN4cute5tupleIJiiiiEEENS1_10collective13CollectiveMmaINS1_35MainloopSm100TmaUmmaWarpSpecializedILi4ELi2ELi4ENS5_IJNS4_1CILi1EEESB_SB_EEEEENS5_IJNSA_ILi64EEENSA_ILi256EEENSA_ILi32EEEEEEfNS5_IJSB_llEEEfSI_NS4_8TiledMMAINS4_8MMA_AtomIJNS4_17SM100_MMA_TF32_SSINS_10tfloat32_tESM_fLi64ELi256ELNS4_4UMMA5MajorE1ELSO_1ELNSN_7ScaleInE0ELSP_0EEEEEENS4_6LayoutISC_NS5_IJNSA_ILi0EEEST_ST_EEEEENS5_IJNS4_10UnderscoreESW_SW_EEEEENS4_13SM90_TMA_LOADENS4_14ComposedLayoutINS4_7SwizzleILi2ELi5ELi2EEENS4_18smem_ptr_flag_bitsILi32EEENSS_INS5_IJSG_NSA_ILi4EEEEEENS5_IJSB_SG_EEEEEEEvNS4_8identityESZ_S19_vS1A_EENS_8epilogue10collective18CollectiveEpilogueINS1C_23Sm100TmaWarpSpecializedILi4ELi2ELi16ELb1ELb0EEEJSH_NS5_IJNSS_ISE_SB_EENSS_ISG_SB_EEEEEfNS5_IJlSB_lEEEfS1K_NS1C_6fusion15FusionCallbacksIS1G_NS1L_17LinearCombinationIffffLNS_15FloatRoundStyleE2EEESH_S1J_JEEENS4_5SM1004TMEM4LOAD26SM100_TMEM_LOAD_16dp128b8xESZ_NS10_INS11_ILi3ELi4ELi3EEES14_NSS_INS5_IJNSA_ILi8EEESG_EEENS5_IJSG_SB_EEEEEEENS4_17SM75_U32x4_LDSM_NENS4_14SM90_TMA_STOREES20_NS4_17SM90_U32x4_STSM_NENS4_39AutoVectorizingCopyWithAssumedAlignmentILi128EEEEEEvvEEEEvNT_6ParamsE)
        /*0c2c*/ 	.short	0x0380
        /*0c2e*/ 	.short	0x0800


	//----- nvinfo : EIATTR_SW_WAR
	.align		4
.L_55:
        /*0c30*/ 	.byte	0x04, 0x36
        /*0c32*/ 	.short	(.L_57 - .L_56)
.L_56:
        /*0c34*/ 	.word	0x00000008
.L_57:


//--------------------- .nv.callgraph             --------------------------
	.section	.nv.callgraph,"",@"SHT_CUDA_CALLGRAPH"
	.align	4
	.sectionentsize	8
	.align		4
        /*0000*/ 	.word	0x00000000
	.align		4
        /*0004*/ 	.word	0xffffffff
	.align		4
        /*0008*/ 	.word	index@(_ZN7cutlass13device_kernelINS_4gemm6kernel13GemmUniversalIN4cute5tupleIJiiiiEEENS1_10collective13CollectiveMmaINS1_35MainloopSm100TmaUmmaWarpSpecializedILi4ELi2ELi4ENS5_IJNS4_1CILi1EEESB_SB_EEEEENS5_IJNSA_ILi64EEENSA_ILi256EEENSA_ILi32EEEEEEfNS5_IJSB_llEEEfSI_NS4_8TiledMMAINS4_8MMA_AtomIJNS4_17SM100_MMA_TF32_SSINS_10tfloat32_tESM_fLi64ELi256ELNS4_4UMMA5MajorE1ELSO_1ELNSN_7ScaleInE0ELSP_0EEEEEENS4_6LayoutISC_NS5_IJNSA_ILi0EEEST_ST_EEEEENS5_IJNS4_10UnderscoreESW_SW_EEEEENS4_13SM90_TMA_LOADENS4_14ComposedLayoutINS4_7SwizzleILi2ELi5ELi2EEENS4_18smem_ptr_flag_bitsILi32EEENSS_INS5_IJSG_NSA_ILi4EEEEEENS5_IJSB_SG_EEEEEEEvNS4_8identityESZ_S19_vS1A_EENS_8epilogue10collective18CollectiveEpilogueINS1C_23Sm100TmaWarpSpecializedILi4ELi2ELi16ELb1ELb0EEEJSH_NS5_IJNSS_ISE_SB_EENSS_ISG_SB_EEEEEfNS5_IJlSB_lEEEfS1K_NS1C_6fusion15FusionCallbacksIS1G_NS1L_17LinearCombinationIffffLNS_15FloatRoundStyleE2EEESH_S1J_JEEENS4_5SM1004TMEM4LOAD26SM100_TMEM_LOAD_16dp128b8xESZ_NS10_INS11_ILi3ELi4ELi3EEES14_NSS_INS5_IJNSA_ILi8EEESG_EEENS5_IJSG_SB_EEEEEEENS4_17SM75_U32x4_LDSM_NENS4_14SM90_TMA_STOREES20_NS4_17SM90_U32x4_STSM_NENS4_39AutoVectorizingCopyWithAssumedAlignmentILi128EEEEEEvvEEEEvNT_6ParamsE)
	.align		4
        /*000c*/ 	.word	index@(__assertfail)
	.align		4
        /*0010*/ 	.word	0x00000000
	.align		4
        /*0014*/ 	.word	0xfffffffe
	.align		4
        /*0018*/ 	.word	0x00000000
	.align		4
        /*001c*/ 	.word	0xfffffffd
	.align		4
        /*0020*/ 	.word	0x00000000
	.align		4
        /*0024*/ 	.word	0xfffffffc


//--------------------- .nv.constant4             --------------------------
	.section	.nv.constant4,"a",@progbits
	.align	8
	.align		8
.nv.constant4:
        /*0000*/ 	.dword	__assertfail
	.align		8
        /*0008*/ 	.dword	__unnamed_1
	.align		8
        /*0010*/ 	.dword	__unnamed_2
	.align		8
        /*0018*/ 	.dword	_ZN40_INTERNAL_799a54ae_4_k_cu_8c623f5c_342824cuda3std3__45__cpo5beginE
	.align		8
        /*0020*/ 	.dword	_ZN40_INTERNAL_799a54ae_4_k_cu_8c623f5c_342824cuda3std3__45__cpo3endE
	.align		8
        /*0028*/ 	.dword	_ZN40_INTERNAL_799a54ae_4_k_cu_8c623f5c_342824cuda3std3__45__cpo6cbeginE
	.align		8
        /*0030*/ 	.dword	_ZN40_INTERNAL_799a54ae_4_k_cu_8c623f5c_342824cuda3std3__45__cpo4cendE
	.align		8
        /*0038*/ 	.dword	_ZN40_INTERNAL_799a54ae_4_k_cu_8c623f5c_342824cuda3std3__442_GLOBAL__N__799a54ae_4_k_cu_8c623f5c_342826ignoreE
	.align		8
        /*0040*/ 	.dword	_ZN40_INTERNAL_799a54ae_4_k_cu_8c623f5c_342824cuda3std3__419piecewise_constructE
	.align		8
        /*0048*/ 	.dword	_ZN40_INTERNAL_799a54ae_4_k_cu_8c623f5c_342824cuda3std3__48in_placeE
	.align		8
        /*0050*/ 	.dword	_ZN40_INTERNAL_799a54ae_4_k_cu_8c623f5c_342824cuda3std6ranges3__45__cpo4swapE
	.align		8
        /*0058*/ 	.dword	_ZN40_INTERNAL_799a54ae_4_k_cu_8c623f5c_342824cuda3std6ranges3__45__cpo9iter_moveE
	.align		8
        /*0060*/ 	.dword	_ZN40_INTERNAL_799a54ae_4_k_cu_8c623f5c_342824cute7productE
	.align		8
        /*0068*/ 	.dword	_ZN40_INTERNAL_799a54ae_4_k_cu_8c623f5c_342824cute1_E
	.align		8
        /*0070*/ 	.dword	$str$25
	.align		8
        /*0078*/ 	.dword	$str$26
	.align		8
        /*0080*/ 	.dword	$str$27
	.align		8
        /*0088*/ 	.dword	$str$28


//--------------------- .text._ZN7cutlass13device_kernelINS_4gemm6kernel13GemmUniversalIN4cute5tupleIJiiiiEEENS1_10collective13CollectiveMmaINS1_35MainloopSm100TmaUmmaWarpSpecializedILi4ELi2ELi4ENS5_IJNS4_1CILi1EEESB_SB_EEEEENS5_IJNSA_ILi64EEENSA_ILi256EEENSA_ILi32EEEEEEfNS5_IJSB_llEEEfSI_NS4_8TiledMMAINS4_8MMA_AtomIJNS4_17SM100_MMA_TF32_SSINS_10tfloat32_tESM_fLi64ELi256ELNS4_4UMMA5MajorE1ELSO_1ELNSN_7ScaleInE0ELSP_0EEEEEENS4_6LayoutISC_NS5_IJNSA_ILi0EEEST_ST_EEEEENS5_IJNS4_10UnderscoreESW_SW_EEEEENS4_13SM90_TMA_LOADENS4_14ComposedLayoutINS4_7SwizzleILi2ELi5ELi2EEENS4_18smem_ptr_flag_bitsILi32EEENSS_INS5_IJSG_NSA_ILi4EEEEEENS5_IJSB_SG_EEEEEEEvNS4_8identityESZ_S19_vS1A_EENS_8epilogue10collective18CollectiveEpilogueINS1C_23Sm100TmaWarpSpecializedILi4ELi2ELi16ELb1ELb0EEEJSH_NS5_IJNSS_ISE_SB_EENSS_ISG_SB_EEEEEfNS5_IJlSB_lEEEfS1K_NS1C_6fusion15FusionCallbacksIS1G_NS1L_17LinearCombinationIffffLNS_15FloatRoundStyleE2EEESH_S1J_JEEENS4_5SM1004TMEM4LOAD26SM100_TMEM_LOAD_16dp128b8xESZ_NS10_INS11_ILi3ELi4ELi3EEES14_NSS_INS5_IJNSA_ILi8EEESG_EEENS5_IJSG_SB_EEEEEEENS4_17SM75_U32x4_LDSM_NENS4_14SM90_TMA_STOREES20_NS4_17SM90_U32x4_STSM_NENS4_39AutoVectorizingCopyWithAssumedAlignmentILi128EEEEEEvvEEEEvNT_6ParamsE --------------------------
	.section	.text._ZN7cutlass13device_kernelINS_4gemm6kernel13GemmUniversalIN4cute5tupleIJiiiiEEENS1_10collective13CollectiveMmaINS1_35MainloopSm100TmaUmmaWarpSpecializedILi4ELi2ELi4ENS5_IJNS4_1CILi1EEESB_SB_EEEEENS5_IJNSA_ILi64EEENSA_ILi256EEENSA_ILi32EEEEEEfNS5_IJSB_llEEEfSI_NS4_8TiledMMAINS4_8MMA_AtomIJNS4_17SM100_MMA_TF32_SSINS_10tfloat32_tESM_fLi64ELi256ELNS4_4UMMA5MajorE1ELSO_1ELNSN_7ScaleInE0ELSP_0EEEEEENS4_6LayoutISC_NS5_IJNSA_ILi0EEEST_ST_EEEEENS5_IJNS4_10UnderscoreESW_SW_EEEEENS4_13SM90_TMA_LOADENS4_14ComposedLayoutINS4_7SwizzleILi2ELi5ELi2EEENS4_18smem_ptr_flag_bitsILi32EEENSS_INS5_IJSG_NSA_ILi4EEEEEENS5_IJSB_SG_EEEEEEEvNS4_8identityESZ_S19_vS1A_EENS_8epilogue10collective18CollectiveEpilogueINS1C_23Sm100TmaWarpSpecializedILi4ELi2ELi16ELb1ELb0EEEJSH_NS5_IJNSS_ISE_SB_EENSS_ISG_SB_EEEEEfNS5_IJlSB_lEEEfS1K_NS1C_6fusion15FusionCallbacksIS1G_NS1L_17LinearCombinationIffffLNS_15FloatRoundStyleE2EEESH_S1J_JEEENS4_5SM1004TMEM4LOAD26SM100_TMEM_LOAD_16dp128b8xESZ_NS10_INS11_ILi3ELi4ELi3EEES14_NSS_INS5_IJNSA_ILi8EEESG_EEENS5_IJSG_SB_EEEEEEENS4_17SM75_U32x4_LDSM_NENS4_14SM90_TMA_STOREES20_NS4_17SM90_U32x4_STSM_NENS4_39AutoVectorizingCopyWithAssumedAlignmentILi128EEEEEEvvEEEEvNT_6ParamsE,"ax",@progbits
	.align	128
.text._ZN7cutlass13device_kernelINS_4gemm6kernel13GemmUniversalIN4cute5tupleIJiiiiEEENS1_10collective13CollectiveMmaINS1_35MainloopSm100TmaUmmaWarpSpecializedILi4ELi2ELi4ENS5_IJNS4_1CILi1EEESB_SB_EEEEENS5_IJNSA_ILi64EEENSA_ILi256EEENSA_ILi32EEEEEEfNS5_IJSB_llEEEfSI_NS4_8TiledMMAINS4_8MMA_AtomIJNS4_17SM100_MMA_TF32_SSINS_10tfloat32_tESM_fLi64ELi256ELNS4_4UMMA5MajorE1ELSO_1ELNSN_7ScaleInE0ELSP_0EEEEEENS4_6LayoutISC_NS5_IJNSA_ILi0EEEST_ST_EEEEENS5_IJNS4_10UnderscoreESW_SW_EEEEENS4_13SM90_TMA_LOADENS4_14ComposedLayoutINS4_7SwizzleILi2ELi5ELi2EEENS4_18smem_ptr_flag_bitsILi32EEENSS_INS5_IJSG_NSA_ILi4EEEEEENS5_IJSB_SG_EEEEEEEvNS4_8identityESZ_S19_vS1A_EENS_8epilogue10collective18CollectiveEpilogueINS1C_23Sm100TmaWarpSpecializedILi4ELi2ELi16ELb1ELb0EEEJSH_NS5_IJNSS_ISE_SB_EENSS_ISG_SB_EEEEEfNS5_IJlSB_lEEEfS1K_NS1C_6fusion15FusionCallbacksIS1G_NS1L_17LinearCombinationIffffLNS_15FloatRoundStyleE2EEESH_S1J_JEEENS4_5SM1004TMEM4LOAD26SM100_TMEM_LOAD_16dp128b8xESZ_NS10_INS11_ILi3ELi4ELi3EEES14_NSS_INS5_IJNSA_ILi8EEESG_EEENS5_IJSG_SB_EEEEEEENS4_17SM75_U32x4_LDSM_NENS4_14SM90_TMA_STOREES20_NS4_17SM90_U32x4_STSM_NENS4_39AutoVectorizingCopyWithAssumedAlignmentILi128EEEEEEvvEEEEvNT_6ParamsE:
        .type           _ZN7cutlass13device_kernelINS_4gemm6kernel13GemmUniversalIN4cute5tupleIJiiiiEEENS1_10collective13CollectiveMmaINS1_35MainloopSm100TmaUmmaWarpSpecializedILi4ELi2ELi4ENS5_IJNS4_1CILi1EEESB_SB_EEEEENS5_IJNSA_ILi64EEENSA_ILi256EEENSA_ILi32EEEEEEfNS5_IJSB_llEEEfSI_NS4_8TiledMMAINS4_8MMA_AtomIJNS4_17SM100_MMA_TF32_SSINS_10tfloat32_tESM_fLi64ELi256ELNS4_4UMMA5MajorE1ELSO_1ELNSN_7ScaleInE0ELSP_0EEEEEENS4_6LayoutISC_NS5_IJNSA_ILi0EEEST_ST_EEEEENS5_IJNS4_10UnderscoreESW_SW_EEEEENS4_13SM90_TMA_LOADENS4_14ComposedLayoutINS4_7SwizzleILi2ELi5ELi2EEENS4_18smem_ptr_flag_bitsILi32EEENSS_INS5_IJSG_NSA_ILi4EEEEEENS5_IJSB_SG_EEEEEEEvNS4_8identityESZ_S19_vS1A_EENS_8epilogue10collective18CollectiveEpilogueINS1C_23Sm100TmaWarpSpecializedILi4ELi2ELi16ELb1ELb0EEEJSH_NS5_IJNSS_ISE_SB_EENSS_ISG_SB_EEEEEfNS5_IJlSB_lEEEfS1K_NS1C_6fusion15FusionCallbacksIS1G_NS1L_17LinearCombinationIffffLNS_15FloatRoundStyleE2EEESH_S1J_JEEENS4_5SM1004TMEM4LOAD26SM100_TMEM_LOAD_16dp128b8xESZ_NS10_INS11_ILi3ELi4ELi3EEES14_NSS_INS5_IJNSA_ILi8EEESG_EEENS5_IJSG_SB_EEEEEEENS4_17SM75_U32x4_LDSM_NENS4_14SM90_TMA_STOREES20_NS4_17SM90_U32x4_STSM_NENS4_39AutoVectorizingCopyWithAssumedAlignmentILi128EEEEEEvvEEEEvNT_6ParamsE,@function
        .size           _ZN7cutlass13device_kernelINS_4gemm6kernel13GemmUniversalIN4cute5tupleIJiiiiEEENS1_10collective13CollectiveMmaINS1_35MainloopSm100TmaUmmaWarpSpecializedILi4ELi2ELi4ENS5_IJNS4_1CILi1EEESB_SB_EEEEENS5_IJNSA_ILi64EEENSA_ILi256EEENSA_ILi32EEEEEEfNS5_IJSB_llEEEfSI_NS4_8TiledMMAINS4_8MMA_AtomIJNS4_17SM100_MMA_TF32_SSINS_10tfloat32_tESM_fLi64ELi256ELNS4_4UMMA5MajorE1ELSO_1ELNSN_7ScaleInE0ELSP_0EEEEEENS4_6LayoutISC_NS5_IJNSA_ILi0EEEST_ST_EEEEENS5_IJNS4_10UnderscoreESW_SW_EEEEENS4_13SM90_TMA_LOADENS4_14ComposedLayoutINS4_7SwizzleILi2ELi5ELi2EEENS4_18smem_ptr_flag_bitsILi32EEENSS_INS5_IJSG_NSA_ILi4EEEEEENS5_IJSB_SG_EEEEEEEvNS4_8identityESZ_S19_vS1A_EENS_8epilogue10collective18CollectiveEpilogueINS1C_23Sm100TmaWarpSpecializedILi4ELi2ELi16ELb1ELb0EEEJSH_NS5_IJNSS_ISE_SB_EENSS_ISG_SB_EEEEEfNS5_IJlSB_lEEEfS1K_NS1C_6fusion15FusionCallbacksIS1G_NS1L_17LinearCombinationIffffLNS_15FloatRoundStyleE2EEESH_S1J_JEEENS4_5SM1004TMEM4LOAD26SM100_TMEM_LOAD_16dp128b8xESZ_NS10_INS11_ILi3ELi4ELi3EEES14_NSS_INS5_IJNSA_ILi8EEESG_EEENS5_IJSG_SB_EEEEEEENS4_17SM75_U32x4_LDSM_NENS4_14SM90_TMA_STOREES20_NS4_17SM90_U32x4_STSM_NENS4_39AutoVectorizingCopyWithAssumedAlignmentILi128EEEEEEvvEEEEvNT_6ParamsE,(.L_x_224 - _ZN7cutlass13device_kernelINS_4gemm6kernel13GemmUniversalIN4cute5tupleIJiiiiEEENS1_10collective13CollectiveMmaINS1_35MainloopSm100TmaUmmaWarpSpecializedILi4ELi2ELi4ENS5_IJNS4_1CILi1EEESB_SB_EEEEENS5_IJNSA_ILi64EEENSA_ILi256EEENSA_ILi32EEEEEEfNS5_IJSB_llEEEfSI_NS4_8TiledMMAINS4_8MMA_AtomIJNS4_17SM100_MMA_TF32_SSINS_10tfloat32_tESM_fLi64ELi256ELNS4_4UMMA5MajorE1ELSO_1ELNSN_7ScaleInE0ELSP_0EEEEEENS4_6LayoutISC_NS5_IJNSA_ILi0EEEST_ST_EEEEENS5_IJNS4_10UnderscoreESW_SW_EEEEENS4_13SM90_TMA_LOADENS4_14ComposedLayoutINS4_7SwizzleILi2ELi5ELi2EEENS4_18smem_ptr_flag_bitsILi32EEENSS_INS5_IJSG_NSA_ILi4EEEEEENS5_IJSB_SG_EEEEEEEvNS4_8identityESZ_S19_vS1A_EENS_8epilogue10collective18CollectiveEpilogueINS1C_23Sm100TmaWarpSpecializedILi4ELi2ELi16ELb1ELb0EEEJSH_NS5_IJNSS_ISE_SB_EENSS_ISG_SB_EEEEEfNS5_IJlSB_lEEEfS1K_NS1C_6fusion15FusionCallbacksIS1G_NS1L_17LinearCombinationIffffLNS_15FloatRoundStyleE2EEESH_S1J_JEEENS4_5SM1004TMEM4LOAD26SM100_TMEM_LOAD_16dp128b8xESZ_NS10_INS11_ILi3ELi4ELi3EEES14_NSS_INS5_IJNSA_ILi8EEESG_EEENS5_IJSG_SB_EEEEEEENS4_17SM75_U32x4_LDSM_NENS4_14SM90_TMA_STOREES20_NS4_17SM90_U32x4_STSM_NENS4_39AutoVectorizingCopyWithAssumedAlignmentILi128EEEEEEvvEEEEvNT_6ParamsE)
        .other          _ZN7cutlass13device_kernelINS_4gemm6kernel13GemmUniversalIN4cute5tupleIJiiiiEEENS1_10collective13CollectiveMmaINS1_35MainloopSm100TmaUmmaWarpSpecializedILi4ELi2ELi4ENS5_IJNS4_1CILi1EEESB_SB_EEEEENS5_IJNSA_ILi64EEENSA_ILi256EEENSA_ILi32EEEEEEfNS5_IJSB_llEEEfSI_NS4_8TiledMMAINS4_8MMA_AtomIJNS4_17SM100_MMA_TF32_SSINS_10tfloat32_tESM_fLi64ELi256ELNS4_4UMMA5MajorE1ELSO_1ELNSN_7ScaleInE0ELSP_0EEEEEENS4_6LayoutISC_NS5_IJNSA_ILi0EEEST_ST_EEEEENS5_IJNS4_10UnderscoreESW_SW_EEEEENS4_13SM90_TMA_LOADENS4_14ComposedLayoutINS4_7SwizzleILi2ELi5ELi2EEENS4_18smem_ptr_flag_bitsILi32EEENSS_INS5_IJSG_NSA_ILi4EEEEEENS5_IJSB_SG_EEEEEEEvNS4_8identityESZ_S19_vS1A_EENS_8epilogue10collective18CollectiveEpilogueINS1C_23Sm100TmaWarpSpecializedILi4ELi2ELi16ELb1ELb0EEEJSH_NS5_IJNSS_ISE_SB_EENSS_ISG_SB_EEEEEfNS5_IJlSB_lEEEfS1K_NS1C_6fusion15FusionCallbacksIS1G_NS1L_17LinearCombinationIffffLNS_15FloatRoundStyleE2EEESH_S1J_JEEENS4_5SM1004TMEM4LOAD26SM100_TMEM_LOAD_16dp128b8xESZ_NS10_INS11_ILi3ELi4ELi3EEES14_NSS_INS5_IJNSA_ILi8EEESG_EEENS5_IJSG_SB_EEEEEEENS4_17SM75_U32x4_LDSM_NENS4_14SM90_TMA_STOREES20_NS4_17SM90_U32x4_STSM_NENS4_39AutoVectorizingCopyWithAssumedAlignmentILi128EEEEEEvvEEEEvNT_6ParamsE,@"STO_CUDA_ENTRY STV_DEFAULT"
_ZN7cutlass13device_kernelINS_4gemm6kernel13GemmUniversalIN4cute5tupleIJiiiiEEENS1_10collective13CollectiveMmaINS1_35MainloopSm100TmaUmmaWarpSpecializedILi4ELi2ELi4ENS5_IJNS4_1CILi1EEESB_SB_EEEEENS5_IJNSA_ILi64EEENSA_ILi256EEENSA_ILi32EEEEEEfNS5_IJSB_llEEEfSI_NS4_8TiledMMAINS4_8MMA_AtomIJNS4_17SM100_MMA_TF32_SSINS_10tfloat32_tESM_fLi64ELi256ELNS4_4UMMA5MajorE1ELSO_1ELNSN_7ScaleInE0ELSP_0EEEEEENS4_6LayoutISC_NS5_IJNSA_ILi0EEEST_ST_EEEEENS5_IJNS4_10UnderscoreESW_SW_EEEEENS4_13SM90_TMA_LOADENS4_14ComposedLayoutINS4_7SwizzleILi2ELi5ELi2EEENS4_18smem_ptr_flag_bitsILi32EEENSS_INS5_IJSG_NSA_ILi4EEEEEENS5_IJSB_SG_EEEEEEEvNS4_8identityESZ_S19_vS1A_EENS_8epilogue10collective18CollectiveEpilogueINS1C_23Sm100TmaWarpSpecializedILi4ELi2ELi16ELb1ELb0EEEJSH_NS5_IJNSS_ISE_SB_EENSS_ISG_SB_EEEEEfNS5_IJlSB_lEEEfS1K_NS1C_6fusion15FusionCallbacksIS1G_NS1L_17LinearCombinationIffffLNS_15FloatRoundStyleE2EEESH_S1J_JEEENS4_5SM1004TMEM4LOAD26SM100_TMEM_LOAD_16dp128b8xESZ_NS10_INS11_ILi3ELi4ELi3EEES14_NSS_INS5_IJNSA_ILi8EEESG_EEENS5_IJSG_SB_EEEEEEENS4_17SM75_U32x4_LDSM_NENS4_14SM90_TMA_STOREES20_NS4_17SM90_U32x4_STSM_NENS4_39AutoVectorizingCopyWithAssumedAlignmentILi128EEEEEEvvEEEEvNT_6ParamsE:
[----:B------:R-:W1:Y:S01]  /*0000*/  LDC R1, c[0x0][0x37c] ;  /* 0x0000df00ff017b82 */ /* 0x000e620000000800 */
[----:B------:R-:W2:Y:S01]  /*0010*/  S2R R77, SR_TID.X ;  /* 0x00000000004d7919 */ /* 0x000ea20000002100 */
[----:B------:R-:W3:Y:S01]  /*0020*/  LDCU.64 UR4, c[0x0][0x890] ;  /* 0x00011200ff0477ac */ /* 0x000ee20008000a00 */
[----:B------:R-:W-:Y:S02]  /*0030*/  PRMT R64, RZ, 0x7610, R64 ;  /* 0x00007610ff407816 */ /* 0x000fe40000000040 */
[----:B------:R-:W-:Y:S01]  /*0040*/  ELECT P5, URZ, PT ;  /* 0x0000000000ff782f */ /* 0x000fe200038a0000 */
[----:B------:R-:W4:Y:S01]  /*0050*/  LDCU.64 UR46, c[0x0][0x358] ;  /* 0x00006b00ff2e77ac */ /* 0x000f220008000a00 */
[----:B---3--:R-:W-:-:S04]  /*0060*/  UISETP.NE.U32.AND UP0, UPT, UR4, URZ, UPT ;  /* 0x000000ff0400728c */ /* 0x008fc8000bf05070 */
[----:B------:R-:W-:Y:S01]  /*0070*/  UISETP.NE.AND.EX UP0, UPT, UR5, URZ, UPT, UP0 ;  /* 0x000000ff0500728c */ /* 0x000fe2000bf05300 */
[----:B--2---:R-:W-:-:S05]  /*0080*/  SHF.R.U32.HI R70, RZ, 0x5, R77 ;  /* 0x00000005ff467819 */ /* 0x004fca000001164d */
[----:B------:R-:W2:Y:S02]  /*0090*/  SHFL.IDX PT, R0, R70, RZ, 0x1f ;  /* 0x00001fff46007589 */ /* 0x000ea400000e0000 */
[----:B--2---:R-:W-:Y:S01]  /*00a0*/  R2UR UR8, R0 ;  /* 0x00000000000872ca */ /* 0x004fe200000e0000 */
[----:B-1--4-:R-:W-:-:S14]  /*00b0*/  BRA.U UP0, `(.L_x_0) ;  /* 0x00000001002c7547 */ /* 0x012fdc000b800000 */
[----:B------:R-:W1:Y:S02]  /*00c0*/  LDCU.64 UR6, c[0x0][0x888] ;  /* 0x00011100ff0677ac */ /* 0x000e640008000a00 */
[----:B-1----:R-:W-:-:S04]  /*00d0*/  UISETP.NE.U32.AND UP0, UPT, UR6, URZ, UPT ;  /* 0x000000ff0600728c */ /* 0x002fc8000bf05070 */
[----:B------:R-:W-:-:S09]  /*00e0*/  UISETP.NE.AND.EX UP0, UPT, UR7, URZ, UPT, UP0 ;  /* 0x000000ff0700728c */ /* 0x000fd2000bf05300 */
[----:B------:R-:W-:Y:S05]  /*00f0*/  BRA.U !UP0, `(.L_x_1) ;  /* 0x0000000108107547 */ /* 0x000fea000b800000 */
[----:B------:R-:W1:Y:S02]  /*0100*/  LDC.64 R2, c[0x0][0x888] ;  /* 0x00022200ff027b82 */ /* 0x000e640000000a00 */
[----:B-1----:R1:W5:Y:S01]  /*0110*/  LDG.E R35, desc[UR46][R2.64] ;  /* 0x0000002e02237981 */ /* 0x002362000c1e1900 */
[----:B------:R-:W-:Y:S01]  /*0120*/  HFMA2 R64, -RZ, RZ, 0, 5.9604644775390625e-08 ;  /* 0x00000001ff407431 */ /* 0x000fe200000001ff */
[----:B------:R-:W-:Y:S05]  /*0130*/  BRA `(.L_x_0) ;  /* 0x00000000000c7947 */ /* 0x000fea0003800000 */
.L_x_1:
[----:B------:R-:W1:Y:S01]  /*0140*/  LDCU UR6, c[0x0][0x880] ;  /* 0x00011000ff0677ac */ /* 0x000e620008000800 */
[----:B------:R-:W-:Y:S01]  /*0150*/  HFMA2 R64, -RZ, RZ, 0, 5.9604644775390625e-08 ;  /* 0x00000001ff407431 */ /* 0x000fe200000001ff */
[----:B-1----:R-:W-:-:S07]  /*0160*/  MOV R35, UR6 ;  /* 0x0000000600237c02 */ /* 0x002fce0008000f00 */
.L_x_0:
[----:B------:R-:W2:Y:S02]  /*0170*/  LDCU.64 UR6, c[0x0][0x8b0] ;  /* 0x00011600ff0677ac */ /* 0x000ea40008000a00 */
[----:B--2---:R-:W-:-:S04]  /*0180*/  UISETP.NE.U32.AND UP0, UPT, UR6, URZ, UPT ;  /* 0x000000ff0600728c */ /* 0x004fc8000bf05070 */
[----:B------:R-:W-:-:S09]  /*0190*/  UISETP.NE.AND.EX UP0, UPT, UR7, URZ, UPT, UP0 ;  /* 0x000000ff0700728c */ /* 0x000fd2000bf05300 */
[----:B------:R-:W-:Y:S05]  /*01a0*/  BRA.U UP0, `(.L_x_2) ;  /* 0x0000000100247547 */ /* 0x000fea000b800000 */
[----:B------:R-:W2:Y:S02]  /*01b0*/  LDCU.64 UR6, c[0x0][0x8a8] ;  /* 0x00011500ff0677ac */ /* 0x000ea40008000a00 */
[----:B--2---:R-:W-:-:S04]  /*01c0*/  UISETP.NE.U32.AND UP0, UPT, UR6, URZ, UPT ;  /* 0x000000ff0600728c */ /* 0x004fc8000bf05070 */
[----:B------:R-:W-:-:S09]  /*01d0*/  UISETP.NE.AND.EX UP0, UPT, UR7, URZ, UPT, UP0 ;  /* 0x000000ff0700728c */ /* 0x000fd2000bf05300 */
[----:B------:R-:W-:Y:S05]  /*01e0*/  BRA.U !UP0, `(.L_x_3) ;  /* 0x00000001080c7547 */ /* 0x000fea000b800000 */
[----:B-1----:R-:W1:Y:S02]  /*01f0*/  LDC.64 R2, c[0x0][0x8a8] ;  /* 0x00022a00ff027b82 */ /* 0x002e640000000a00 */
[----:B-1----:R2:W5:Y:S01]  /*0200*/  LDG.E R33, desc[UR46][R2.64] ;  /* 0x0000002e02217981 */ /* 0x002562000c1e1900 */
[----:B------:R-:W-:Y:S05]  /*0210*/  BRA `(.L_x_2) ;  /* 0x0000000000087947 */ /* 0x000fea0003800000 */
.L_x_3:
[----:B------:R-:W2:Y:S02]  /*0220*/  LDCU UR6, c[0x0][0x8a0] ;  /* 0x00011400ff0677ac */ /* 0x000ea40008000800 */
[----:B--2---:R-:W-:Y:S02]  /*0230*/  MOV R33, UR6 ;  /* 0x0000000600217c02 */ /* 0x004fe40008000f00 */
.L_x_2:
[----:B------:R-:W-:Y:S01]  /*0240*/  IMAD.U32 R0, RZ, RZ, UR8 ;  /* 0x00000008ff007e24 */ /* 0x000fe2000f8e00ff */
[----:B------:R-:W-:Y:S04]  /*0250*/  BSSY.RECONVERGENT B0, `(.L_x_4) ;  /* 0x000000c000007945 */ /* 0x000fe80003800200 */
[C---:B------:R-:W-:Y:S02]  /*0260*/  ISETP.NE.OR P1, PT, R0.reuse, 0x1, !P5 ;  /* 0x000000010000780c */ /* 0x040fe40006f25670 */
[----:B------:R-:W-:-:S11]  /*0270*/  ISETP.NE.OR P0, PT, R0, 0x3, !P5 ;  /* 0x000000030000780c */ /* 0x000fd60006f05670 */
[----:B------:R-:W-:Y:S05]  /*0280*/  @P1 BRA `(.L_x_5) ;  /* 0x0000000000201947 */ /* 0x000fea0003800000 */
[----:B------:R-:W3:Y:S02]  /*0290*/  LDCU.64 UR6, c[0x0][0x348] ;  /* 0x00006900ff0677ac */ /* 0x000ee40008000a00 */
[----:B---3--:R-:W-:Y:S02]  /*02a0*/  UIADD3 UR10, UP1, UPT, UR6, 0x80, URZ ;  /* 0x00000080060a7890 */ /* 0x008fe4000ff3e0ff */
[----:B------:R-:W-:Y:S02]  /*02b0*/  UIADD3 UR6, UP0, UPT, UR6, 0x180, URZ ;  /* 0x0000018006067890 */ /* 0x000fe4000ff1e0ff */
[----:B------:R-:W-:Y:S02]  /*02c0*/  UIADD3.X UR11, UPT, UPT, URZ, UR7, URZ, UP1, !UPT ;  /* 0x00000007ff0b7290 */ /* 0x000fe40008ffe4ff */
[----:B------:R-:W-:-:S07]  /*02d0*/  UIADD3.X UR7, UPT, UPT, URZ, UR7, URZ, UP0, !UPT ;  /* 0x00000007ff077290 */ /* 0x000fce00087fe4ff */
[----:B------:R3:W-:Y:S02]  /*02e0*/  UTMACCTL.PF [UR10] ;  /* 0x000000000a0079b9 */ /* 0x0007e40008040000 */
[----:B------:R3:W-:Y:S02]  /*02f0*/  UTMACCTL.PF [UR6] ;  /* 0x00000000060079b9 */ /* 0x0007e40008040000 */
[----:B---3--:R-:W-:Y:S01]  /*0300*/  NOP ;  /* 0x0000000000007918 */ /* 0x008fe20000000000 */
.L_x_5:
[----:B------:R-:W-:Y:S05]  /*0310*/  BSYNC.RECONVERGENT B0 ;  /* 0x0000000000007941 */ /* 0x000fea0003800200 */
.L_x_4:
[----:B------:R-:W-:Y:S04]  /*0320*/  BSSY.RECONVERGENT B0, `(.L_x_6) ;  /* 0x000000a000007945 */ /* 0x000fe80003800200 */
        /* <DEDUP_REMOVED lines=9> */
.L_x_7:
[----:B------:R-:W-:Y:S05]  /*03c0*/  BSYNC.RECONVERGENT B0 ;  /* 0x0000000000007941 */ /* 0x000fea0003800200 */
.L_x_6:
[----:B------:R-:W3:Y:S01]  /*03d0*/  LDCU.64 UR6, c[0x0][0x888] ;  /* 0x00011100ff0677ac */ /* 0x000ee20008000a00 */
[----:B------:R-:W-:Y:S02]  /*03e0*/  UISETP.EQ.U32.AND UP1, UPT, UR4, URZ, UPT ;  /* 0x000000ff0400728c */ /* 0x000fe4000bf22070 */
[----:B------:R-:W-:Y:S02]  /*03f0*/  UPLOP3.LUT UP2, UPT, UPT, UPT, UPT, 0x80, 0x8 ;  /* 0x000000000008789c */ /* 0x000fe40003f4f070 */
[----:B---3--:R-:W-:-:S04]  /*0400*/  UISETP.NE.U32.AND UP0, UPT, UR6, URZ, UPT ;  /* 0x000000ff0600728c */ /* 0x008fc8000bf05070 */
[----:B------:R-:W-:-:S04]  /*0410*/  UISETP.NE.AND.EX UP0, UPT, UR7, URZ, UPT, UP0 ;  /* 0x000000ff0700728c */ /* 0x000fc8000bf05300 */
[----:B------:R-:W-:-:S04]  /*0420*/  UISETP.EQ.OR.EX UP3, UPT, UR5, URZ, !UP0, UP1 ;  /* 0x000000ff0500728c */ /* 0x000fc8000c762710 */
[----:B------:R-:W-:-:S05]  /*0430*/  UP2UR UR49, UPR, URZ, 0x8 ;  /* 0x00000008ff317883 */ /* 0x000fca0008000000 */
[----:B------:R-:W-:Y:S07]  /*0440*/  BRA.U !UP3, `(.L_x_8) ;  /* 0x000000010b207547 */ /* 0x000fee000b800000 */
[----:B------:R-:W-:Y:S01]  /*0450*/  UISETP.NE.U32.AND UP2, UPT, UR4, URZ, UPT ;  /* 0x000000ff0400728c */ /* 0x000fe2000bf45070 */
[----:B-----5:R-:W-:Y:S01]  /*0460*/  FSETP.NEU.AND P0, PT, R35, RZ, PT ;  /* 0x000000ff2300720b */ /* 0x020fe20003f0d000 */
[----:B------:R-:W-:Y:S02]  /*0470*/  USEL UR4, URZ, 0xffffffff, UP0 ;  /* 0xffffffffff047887 */ /* 0x000fe40008000000 */
[----:B------:R-:W-:-:S10]  /*0480*/  UISETP.NE.AND.EX UP2, UPT, UR5, URZ, UPT, UP2 ;  /* 0x000000ff0500728c */ /* 0x000fd4000bf45320 */
[----:B------:R-:W-:Y:S01]  /*0490*/  VOTEU.ANY UP1, P0 ;  /* 0x0000000000ff7886 */ /* 0x000fe20000020100 */
[----:B------:R-:W-:-:S04]  /*04a0*/  @!UP2 USEL UR4, URZ, 0xffffffff, UP1 ;  /* 0xffffffffff04a887 */ /* 0x000fc80008800000 */
[----:B------:R-:W-:-:S04]  /*04b0*/  ULOP3.LUT UR4, UR4, 0x1, URZ, 0xc0, !UPT ;  /* 0x0000000104047892 */ /* 0x000fc8000f8ec0ff */
[----:B------:R-:W-:-:S11]  /*04c0*/  UISETP.NE.U32.AND UP2, UPT, UR4, 0x1, UPT ;  /* 0x000000010400788c */ /* 0x000fd6000bf45070 */
.L_x_8:
[----:B-12---:R-:W1:Y:S01]  /*04d0*/  SHFL.IDX PT, R2, R70, RZ, 0x1f ;  /* 0x00001fff46027589 */ /* 0x006e6200000e0000 */
[----:B------:R-:W-:-:S04]  /*04e0*/  UISETP.NE.AND UP1, UPT, UR8, 0x2, UPT ;  /* 0x000000020800788c */ /* 0x000fc8000bf25270 */
[----:B------:R-:W-:Y:S01]  /*04f0*/  USEL UR6, URZ, 0x1, UP1 ;  /* 0x00000001ff067887 */ /* 0x000fe20008800000 */
[----:B-1----:R-:W-:-:S13]  /*0500*/  ISETP.NE.AND P0, PT, R2, RZ, PT ;  /* 0x000000ff0200720c */ /* 0x002fda0003f05270 */
[----:B------:R-:W-:Y:S05]  /*0510*/  @P0 BRA `(.L_x_9) ;  /* 0x0000000000480947 */ /* 0x000fea0003800000 */
[----:B------:R-:W1:Y:S01]  /*0520*/  S2UR UR5, SR_CgaCtaId ;  /* 0x00000000000579c3 */ /* 0x000e620000008800 */
[----:B------:R-:W-:Y:S01]  /*0530*/  UMOV UR7, 0x400 ;  /* 0x0000040000077882 */ /* 0x000fe20000000000 */
[----:B------:R-:W-:Y:S01]  /*0540*/  UMOV UR4, 0x1 ;  /* 0x0000000100047882 */ /* 0x000fe20000000000 */
[----:B------:R-:W-:Y:S01]  /*0550*/  ELECT P0, URZ, PT ;  /* 0x0000000000ff782f */ /* 0x000fe20003800000 */
[----:B------:R-:W-:-:S04]  /*0560*/  UIADD3 UR10, UPT, UPT, -UR4, 0x100000, URZ ;  /* 0x00100000040a7890 */ /* 0x000fc8000fffe1ff */
[----:B------:R-:W-:Y:S02]  /*0570*/  USHF.L.U32 UR11, UR10, 0xb, URZ ;  /* 0x0000000b0a0b7899 */ /* 0x000fe400080006ff */
[----:B------:R-:W-:Y:S02]  /*0580*/  USHF.L.U32 UR10, UR10, 0x1, URZ ;  /* 0x000000010a0a7899 */ /* 0x000fe400080006ff */
[----:B-1----:R-:W-:Y:S01]  /*0590*/  ULEA UR5, UR5, UR7, 0x18 ;  /* 0x0000000705057291 */ /* 0x002fe2000f8ec0ff */
[----:B------:R-:W1:Y:S11]  /*05a0*/  FENCE.VIEW.ASYNC.S ;  /* 0x00000000000073c6 */ /* 0x000e760000000000 */
[----:B-1----:R1:W2:Y:S01]  /*05b0*/  SYNCS.EXCH.64 URZ, [UR5], UR10 ;  /* 0x0000000a05ff75b2 */ /* 0x0022a20008000100 */
[----:B------:R1:W3:Y:S01]  /*05c0*/  SYNCS.EXCH.64 URZ, [UR5+0x20], UR10 ;  /* 0x0000200a05ff75b2 */ /* 0x0002e20008000100 */
[----:B------:R1:W4:Y:S01]  /*05d0*/  SYNCS.EXCH.64 URZ, [UR5+0x8], UR10 ;  /* 0x0000080a05ff75b2 */ /* 0x0003220008000100 */
[----:B------:R1:W1:Y:S01]  /*05e0*/  SYNCS.EXCH.64 URZ, [UR5+0x28], UR10 ;  /* 0x0000280a05ff75b2 */ /* 0x0002620008000100 */
[----:B------:R1:W1:Y:S01]  /*05f0*/  SYNCS.EXCH.64 URZ, [UR5+0x10], UR10 ;  /* 0x0000100a05ff75b2 */ /* 0x0002620008000100 */
[----:B------:R1:W1:Y:S01]  /*0600*/  SYNCS.EXCH.64 URZ, [UR5+0x30], UR10 ;  /* 0x0000300a05ff75b2 */ /* 0x0002620008000100 */
[----:B------:R1:W1:Y:S01]  /*0610*/  SYNCS.EXCH.64 URZ, [UR5+0x18], UR10 ;  /* 0x0000180a05ff75b2 */ /* 0x0002620008000100 */
[----:B------:R1:W1:Y:S01]  /*0620*/  SYNCS.EXCH.64 URZ, [UR5+0x38], UR10 ;  /* 0x0000380a05ff75b2 */ /* 0x0002620008000100 */
[----:B------:R-:W-:Y:S01]  /*0630*/  NOP ;  /* 0x0000000000007918 */ /* 0x000fe20000000000 */
.L_x_9:
[----:B------:R-:W2:Y:S01]  /*0640*/  SHFL.IDX PT, R2, R70, RZ, 0x1f ;  /* 0x00001fff46027589 */ /* 0x000ea200000e0000 */
[----:B------:R-:W-:Y:S01]  /*0650*/  NOP ;  /* 0x0000000000007918 */ /* 0x000fe20000000000 */
[----:B--2---:R-:W-:-:S13]  /*0660*/  ISETP.NE.AND P0, PT, R2, 0x1, PT ;  /* 0x000000010200780c */ /* 0x004fda0003f05270 */
[----:B------:R-:W-:Y:S05]  /*0670*/  @P0 BRA `(.L_x_10) ;  /* 0x0000000000580947 */ /* 0x000fea0003800000 */
[----:B------:R-:W2:Y:S01]  /*0680*/  S2UR UR7, SR_CgaCtaId ;  /* 0x00000000000779c3 */ /* 0x000ea20000008800 */
[----:B------:R-:W-:Y:S01]  /*0690*/  UMOV UR9, 0x400 ;  /* 0x0000040000097882 */ /* 0x000fe20000000000 */
[----:B-1----:R-:W-:Y:S01]  /*06a0*/  UMOV UR5, 0x20 ;  /* 0x0000002000057882 */ /* 0x002fe20000000000 */
[----:B------:R-:W-:Y:S01]  /*06b0*/  UMOV UR4, 0x80 ;  /* 0x0000008000047882 */ /* 0x000fe20000000000 */
[----:B------:R-:W-:-:S04]  /*06c0*/  UIADD3 UR10, UPT, UPT, -UR5, 0x100000, URZ ;  /* 0x00100000050a7890 */ /* 0x000fc8000fffe1ff */
[----:B------:R-:W-:Y:S02]  /*06d0*/  USHF.L.U32 UR11, UR10, 0xb, URZ ;  /* 0x0000000b0a0b7899 */ /* 0x000fe400080006ff */
[----:B------:R-:W-:Y:S02]  /*06e0*/  USHF.L.U32 UR10, UR10, 0x1, URZ ;  /* 0x000000010a0a7899 */ /* 0x000fe400080006ff */
[----:B------:R-:W-:-:S04]  /*06f0*/  UIADD3 UR4, UPT, UPT, -UR4, 0x100000, URZ ;  /* 0x0010000004047890 */ /* 0x000fc8000fffe1ff */
[----:B------:R-:W-:Y:S02]  /*0700*/  USHF.L.U32 UR5, UR4, 0xb, URZ ;  /* 0x0000000b04057899 */ /* 0x000fe400080006ff */
[----:B------:R-:W-:Y:S01]  /*0710*/  USHF.L.U32 UR4, UR4, 0x1, URZ ;  /* 0x0000000104047899 */ /* 0x000fe200080006ff */
[----:B------:R-:W-:Y:S01]  /*0720*/  ELECT P0, URZ, PT ;  /* 0x0000000000ff782f */ /* 0x000fe20003800000 */
[----:B--2---:R-:W-:Y:S01]  /*0730*/  ULEA UR7, UR7, UR9, 0x18 ;  /* 0x0000000907077291 */ /* 0x004fe2000f8ec0ff */
[----:B------:R-:W1:Y:S11]  /*0740*/  FENCE.VIEW.ASYNC.S ;  /* 0x00000000000073c6 */ /* 0x000e760000000000 */
[----:B-1----:R2:W1:Y:S01]  /*0750*/  SYNCS.EXCH.64 URZ, [UR7+0x40], UR10 ;  /* 0x0000400a07ff75b2 */ /* 0x0024620008000100 */
[----:B------:R2:W1:Y:S01]  /*0760*/  SYNCS.EXCH.64 URZ, [UR7+0x60], UR4 ;  /* 0x0000600407ff75b2 */ /* 0x0004620008000100 */
[----:B------:R2:W1:Y:S01]  /*0770*/  SYNCS.EXCH.64 URZ, [UR7+0x48], UR10 ;  /* 0x0000480a07ff75b2 */ /* 0x0004620008000100 */
[----:B------:R2:W1:Y:S01]  /*0780*/  SYNCS.EXCH.64 URZ, [UR7+0x68], UR4 ;  /* 0x0000680407ff75b2 */ /* 0x0004620008000100 */
[----:B------:R2:W1:Y:S01]  /*0790*/  SYNCS.EXCH.64 URZ, [UR7+0x50], UR10 ;  /* 0x0000500a07ff75b2 */ /* 0x0004620008000100 */
[----:B------:R2:W1:Y:S01]  /*07a0*/  SYNCS.EXCH.64 URZ, [UR7+0x70], UR4 ;  /* 0x0000700407ff75b2 */ /* 0x0004620008000100 */
[----:B------:R2:W1:Y:S01]  /*07b0*/  SYNCS.EXCH.64 URZ, [UR7+0x58], UR10 ;  /* 0x0000580a07ff75b2 */ /* 0x0004620008000100 */
[----:B------:R2:W1:Y:S02]  /*07c0*/  SYNCS.EXCH.64 URZ, [UR7+0x78], UR4 ;  /* 0x0000780407ff75b2 */ /* 0x0004640008000100 */
[----:B--2---:R-:W-:Y:S01]  /*07d0*/  NOP ;  /* 0x0000000000007918 */ /* 0x004fe20000000000 */
.L_x_10:
[----:B------:R-:W2:Y:S01]  /*07e0*/  SHFL.IDX PT, R2, R70, RZ, 0x1f ;  /* 0x00001fff46027589 */ /* 0x000ea200000e0000 */
[----:B------:R-:W-:Y:S01]  /*07f0*/  NOP ;  /* 0x0000000000007918 */ /* 0x000fe20000000000 */
[----:B--2---:R-:W-:-:S13]  /*0800*/  ISETP.NE.AND P0, PT, R2, 0x3, PT ;  /* 0x000000030200780c */ /* 0x004fda0003f05270 */
[----:B------:R-:W-:Y:S05]  /*0810*/  @P0 BRA `(.L_x_11) ;  /* 0x0000000000300947 */ /* 0x000fea0003800000 */
[----:B-1----:R-:W1:Y:S01]  /*0820*/  S2UR UR5, SR_CgaCtaId ;  /* 0x00000000000579c3 */ /* 0x002e620000008800 */
        /* <DEDUP_REMOVED lines=8> */
[----:B-1----:R2:W1:Y:S01]  /*08b0*/  SYNCS.EXCH.64 URZ, [UR5+0x80], UR10 ;  /* 0x0000800a05ff75b2 */ /* 0x0024620008000100 */
[----:B------:R2:W1:Y:S02]  /*08c0*/  SYNCS.EXCH.64 URZ, [UR5+0x88], UR10 ;  /* 0x0000880a05ff75b2 */ /* 0x0004640008000100 */
[----:B--2---:R-:W-:Y:S01]  /*08d0*/  NOP ;  /* 0x0000000000007918 */ /* 0x004fe20000000000 */
.L_x_11:
[----:B------:R-:W2:Y:S01]  /*08e0*/  SHFL.IDX PT, R2, R70, RZ, 0x1f ;  /* 0x00001fff46027589 */ /* 0x000ea200000e0000 */
[----:B------:R-:W-:Y:S01]  /*08f0*/  NOP ;  /* 0x0000000000007918 */ /* 0x000fe20000000000 */
[----:B--2---:R-:W-:-:S13]  /*0900*/  ISETP.NE.AND P0, PT, R2, 0x4, PT ;  /* 0x000000040200780c */ /* 0x004fda0003f05270 */
[----:B------:R-:W-:Y:S05]  /*0910*/  @P0 BRA `(.L_x_12) ;  /* 0x00000000004c0947 */ /* 0x000fea0003800000 */
[----:B-1----:R-:W1:Y:S01]  /*0920*/  S2UR UR5, SR_CgaCtaId ;  /* 0x00000000000579c3 */ /* 0x002e620000008800 */
[----:B------:R-:W-:Y:S01]  /*0930*/  UMOV UR9, 0x100 ;  /* 0x0000010000097882 */ /* 0x000fe20000000000 */
[----:B------:R-:W-:Y:S01]  /*0940*/  UMOV UR7, 0x400 ;  /* 0x0000040000077882 */ /* 0x000fe20000000000 */
[----:B------:R-:W-:Y:S01]  /*0950*/  USEL UR9, UR9, 0xe0, UP2 ;  /* 0x000000e009097887 */ /* 0x000fe20009000000 */
[----:B------:R-:W-:Y:S01]  /*0960*/  UMOV UR4, 0x1 ;  /* 0x0000000100047882 */ /* 0x000fe20000000000 */
[----:B------:R-:W-:Y:S01]  /*0970*/  ELECT P0, URZ, PT ;  /* 0x0000000000ff782f */ /* 0x000fe20003800000 */
[----:B------:R-:W-:-:S04]  /*0980*/  UIADD3 UR10, UPT, UPT, -UR4, 0x100000, URZ ;  /* 0x00100000040a7890 */ /* 0x000fc8000fffe1ff */
[----:B------:R-:W-:Y:S02]  /*0990*/  USHF.L.U32 UR11, UR10, 0xb, URZ ;  /* 0x0000000b0a0b7899 */ /* 0x000fe400080006ff */
[----:B------:R-:W-:Y:S02]  /*09a0*/  USHF.L.U32 UR10, UR10, 0x1, URZ ;  /* 0x000000010a0a7899 */ /* 0x000fe400080006ff */
[----:B------:R-:W-:-:S04]  /*09b0*/  UIADD3 UR12, UPT, UPT, -UR9, 0x100000, URZ ;  /* 0x00100000090c7890 */ /* 0x000fc8000fffe1ff */
[----:B------:R-:W-:Y:S02]  /*09c0*/  USHF.L.U32 UR13, UR12, 0xb, URZ ;  /* 0x0000000b0c0d7899 */ /* 0x000fe400080006ff */
[----:B------:R-:W-:Y:S02]  /*09d0*/  USHF.L.U32 UR12, UR12, 0x1, URZ ;  /* 0x000000010c0c7899 */ /* 0x000fe400080006ff */
[----:B-1----:R-:W-:Y:S01]  /*09e0*/  ULEA UR5, UR5, UR7, 0x18 ;  /* 0x0000000705057291 */ /* 0x002fe2000f8ec0ff */
[----:B------:R-:W1:Y:S11]  /*09f0*/  FENCE.VIEW.ASYNC.S ;  /* 0x00000000000073c6 */ /* 0x000e760000000000 */
[----:B-1----:R2:W1:Y:S01]  /*0a00*/  SYNCS.EXCH.64 URZ, [UR5+0x90], UR10 ;  /* 0x0000900a05ff75b2 */ /* 0x0024620008000100 */
[----:B------:R2:W1:Y:S01]  /*0a10*/  SYNCS.EXCH.64 URZ, [UR5+0xa0], UR12 ;  /* 0x0000a00c05ff75b2 */ /* 0x0004620008000100 */
[----:B------:R2:W1:Y:S01]  /*0a20*/  SYNCS.EXCH.64 URZ, [UR5+0x98], UR10 ;  /* 0x0000980a05ff75b2 */ /* 0x0004620008000100 */
[----:B------:R2:W1:Y:S02]  /*0a30*/  SYNCS.EXCH.64 URZ, [UR5+0xa8], UR12 ;  /* 0x0000a80c05ff75b2 */ /* 0x0004640008000100 */
[----:B--2---:R-:W-:Y:S01]  /*0a40*/  NOP ;  /* 0x0000000000007918 */ /* 0x004fe20000000000 */
.L_x_12:
        /* <DEDUP_REMOVED lines=26> */
.L_x_13:
        /* <DEDUP_REMOVED lines=18> */
.L_x_14:
[----:B-1----:R-:W1:Y:S01]  /*0d10*/  S2UR UR5, SR_CTAID.X ;  /* 0x00000000000579c3 */ /* 0x002e620000002500 */
[----:B------:R-:W-:-:S05]  /*0d20*/  CS2R.32 R65, SR_CgaSize ;  /* 0x0000000000417805 */ /* 0x000fca0000008a00 */
[----:B------:R-:W-:-:S05]  /*0d30*/  IMAD R65, R65, -0xa0, RZ ;  /* 0xffffff6041417824 */ /* 0x000fca00078e02ff */
[----:B------:R-:W-:-:S14]  /*0d40*/  R2UR UR9, R65 ;  /* 0x00000000410972ca */ /* 0x000fdc00000e0000 */
[----:B------:R-:W2:Y:S01]  /*0d50*/  LDCU UR9, c[0x0][UR9+0x2b0] ;  /* 0x00005600090977ac */ /* 0x000ea20008000800 */
[----:B------:R-:W-:Y:S01]  /*0d60*/  NOP ;  /* 0x0000000000007918 */ /* 0x000fe20000000000 */
[----:B------:R-:W-:-:S05]  /*0d70*/  CS2R.32 R65, SR_CgaSize ;  /* 0x0000000000417805 */ /* 0x000fca0000008a00 */
[----:B------:R-:W-:-:S05]  /*0d80*/  IMAD R65, R65, -0xa0, RZ ;  /* 0xffffff6041417824 */ /* 0x000fca00078e02ff */
[----:B------:R-:W-:-:S14]  /*0d90*/  R2UR UR7, R65 ;  /* 0x00000000410772ca */ /* 0x000fdc00000e0000 */
[----:B------:R-:W3:Y:S01]  /*0da0*/  LDCU UR7, c[0x0][UR7+0x2b4] ;  /* 0x00005680070777ac */ /* 0x000ee20008000800 */
[----:B------:R-:W4:Y:S08]  /*0db0*/  S2UR UR4, SR_CTAID.Y ;  /* 0x00000000000479c3 */ /* 0x000f300000002600 */
[----:B------:R-:W3:Y:S01]  /*0dc0*/  LDC R10, c[0x0][0xb24] ;  /* 0x0002c900ff0a7b82 */ /* 0x000ee20000000800 */
[----:B-1----:R-:W-:-:S02]  /*0dd0*/  I2FP.F32.U32 R63, UR5 ;  /* 0x00000005003f7c45 */ /* 0x002fc40008201000 */
[----:B------:R-:W-:-:S05]  /*0de0*/  CS2R.32 R3, SR_CgaSize ;  /* 0x0000000000037805 */ /* 0x000fca0000008a00 */
[----:B------:R-:W-:-:S06]  /*0df0*/  IMAD R3, R3, -0xa0, RZ ;  /* 0xffffff6003037824 */ /* 0x000fcc00078e02ff */
[----:B------:R-:W1:Y:S01]  /*0e00*/  LDC R3, c[0x0][R3+0x2a0] ;  /* 0x0000a80003037b82 */ /* 0x000e620000000800 */
[----:B------:R-:W-:Y:S01]  /*0e10*/  MOV R15, UR5 ;  /* 0x00000005000f7c02 */ /* 0x000fe20008000f00 */
[----:B--2---:R-:W-:Y:S01]  /*0e20*/  FMUL R63, R63, UR9 ;  /* 0x000000093f3f7c20 */ /* 0x004fe20008400000 */
[----:B----4-:R-:W-:Y:S02]  /*0e30*/  I2FP.F32.U32 R62, UR4 ;  /* 0x00000004003e7c45 */ /* 0x010fe40008201000 */
[----:B------:R-:W-:-:S05]  /*0e40*/  CS2R.32 R2, SR_CgaSize ;  /* 0x0000000000027805 */ /* 0x000fca0000008a00 */
[----:B------:R-:W-:-:S06]  /*0e50*/  IMAD R2, R2, -0xa0, RZ ;  /* 0xffffff6002027824 */ /* 0x000fcc00078e02ff */
[----:B------:R-:W2:Y:S01]  /*0e60*/  LDC R2, c[0x0][R2+0x2a4] ;  /* 0x0000a90002027b82 */ /* 0x000ea20000000800 */
[----:B------:R-:W-:Y:S01]  /*0e70*/  IMAD.U32 R14, RZ, RZ, UR4 ;  /* 0x00000004ff0e7e24 */ /* 0x000fe2000f8e00ff */
[----:B------:R-:W4:Y:S01]  /*0e80*/  F2I.U32.TRUNC.NTZ R63, R63 ;  /* 0x0000003f003f7305 */ /* 0x000f22000020f000 */
[----:B---3--:R-:W-:-:S05]  /*0e90*/  FMUL R62, R62, UR7 ;  /* 0x000000073e3e7c20 */ /* 0x008fca0008400000 */
[----:B------:R-:W-:Y:S01]  /*0ea0*/  BAR.SYNC.DEFER_BLOCKING 0x0 ;  /* 0x0000000000007b1d */ /* 0x000fe20000010000 */
[----:B------:R-:W-:-:S07]  /*0eb0*/  ISETP.GE.AND P0, PT, R10, 0x1, PT ;  /* 0x000000010a00780c */ /* 0x000fce0003f06270 */
[----:B------:R-:W3:Y:S01]  /*0ec0*/  S2UR UR7, SR_CTAID.Z ;  /* 0x00000000000779c3 */ /* 0x000ee20000002700 */
[----:B------:R-:W2:Y:S01]  /*0ed0*/  F2I.U32.TRUNC.NTZ R62, R62 ;  /* 0x0000003e003e7305 */ /* 0x000ea2000020f000 */
[----:B----4-:R-:W-:-:S05]  /*0ee0*/  IADD3 R63, PT, PT, -R63, RZ, RZ ;  /* 0x000000ff3f3f7210 */ /* 0x010fca0007ffe1ff */
[----:B-1----:R-:W-:Y:S01]  /*0ef0*/  IMAD R63, R3, R63, UR5 ;  /* 0x00000005033f7e24 */ /* 0x002fe2000f8e023f */
[----:B--2---:R-:W-:-:S05]  /*0f00*/  IADD3 R62, PT, PT, -R62, RZ, RZ ;  /* 0x000000ff3e3e7210 */ /* 0x004fca0007ffe1ff */
[----:B------:R-:W-:Y:S02]  /*0f10*/  IMAD R62, R2, R62, UR4 ;  /* 0x00000004023e7e24 */ /* 0x000fe4000f8e023e */
[----:B---3--:R-:W-:Y:S01]  /*0f20*/  IMAD.U32 R65, RZ, RZ, UR7 ;  /* 0x00000007ff417e24 */ /* 0x008fe2000f8e00ff */
[----:B------:R-:W-:Y:S06]  /*0f30*/  @!P0 BRA `(.L_x_15) ;  /* 0x0000000000b88947 */ /* 0x000fec0003800000 */
[----:B------:R-:W1:Y:S01]  /*0f40*/  LDC.64 R4, c[0x0][0xb18] ;  /* 0x0002c600ff047b82 */ /* 0x000e620000000a00 */
[----:B------:R-:W-:-:S07]  /*0f50*/  ISETP.NE.AND P0, PT, R10, 0x1, PT ;  /* 0x000000010a00780c */ /* 0x000fce0003f05270 */
[----:B------:R-:W2:Y:S08]  /*0f60*/  LDC R9, c[0x0][0xb0c] ;  /* 0x0002c300ff097b82 */ /* 0x000eb00000000800 */
[----:B------:R-:W3:Y:S08]  /*0f70*/  LDC R12, c[0x0][0x370] ;  /* 0x0000dc00ff0c7b82 */ /* 0x000ef00000000800 */
[----:B------:R-:W4:Y:S01]  /*0f80*/  LDC R11, c[0x0][0x374] ;  /* 0x0000dd00ff0b7b82 */ /* 0x000f220000000800 */
[----:B-1----:R-:W-:-:S07]  /*0f90*/  ISETP.NE.AND P1, PT, R4, 0x1, PT ;  /* 0x000000010400780c */ /* 0x002fce0003f25270 */
[----:B------:R-:W3:Y:S01]  /*0fa0*/  LDC.64 R6, c[0x0][0xb10] ;  /* 0x0002c400ff067b82 */ /* 0x000ee20000000a00 */
[----:B--2---:R-:W-:-:S07]  /*0fb0*/  ISETP.NE.AND P2, PT, R9, 0x1, PT ;  /* 0x000000010900780c */ /* 0x004fce0003f45270 */
[----:B------:R-:W1:Y:S08]  /*0fc0*/  LDC R8, c[0x0][0xb20] ;  /* 0x0002c800ff087b82 */ /* 0x000e700000000800 */
[----:B------:R-:W2:Y:S01]  /*0fd0*/  LDC.64 R2, c[0x0][0xb28] ;  /* 0x0002ca00ff027b82 */ /* 0x000ea20000000a00 */
[----:B----4-:R-:W-:-:S04]  /*0fe0*/  IMAD.HI.U32 R13, R11, R5, RZ ;  /* 0x000000050b0d7227 */ /* 0x010fc800078e00ff */
[----:B------:R-:W-:-:S04]  /*0ff0*/  IMAD.HI.U32 R5, R14, R5, RZ ;  /* 0x000000050e057227 */ /* 0x000fc800078e00ff */
[----:B---3--:R-:W-:-:S05]  /*1000*/  IMAD.HI.U32 R16, R12, R6, RZ ;  /* 0x000000060c107227 */ /* 0x008fca00078e00ff */
[-C--:B------:R-:W-:Y:S01]  /*1010*/  @P2 SHF.R.U32.HI R12, RZ, R7.reuse, R16 ;  /* 0x00000007ff0c2219 */ /* 0x080fe20000011610 */
[----:B------:R-:W-:Y:S01]  /*1020*/  IMAD.HI.U32 R16, R15, R6, RZ ;  /* 0x000000060f107227 */ /* 0x000fe200078e00ff */
[-C--:B-1----:R-:W-:Y:S02]  /*1030*/  @P1 SHF.R.U32.HI R11, RZ, R8.reuse, R13 ;  /* 0x00000008ff0b1219 */ /* 0x082fe4000001160d */
[----:B------:R-:W-:Y:S02]  /*1040*/  SHF.R.U32.HI R5, RZ, R8, R5 ;  /* 0x00000008ff057219 */ /* 0x000fe40000011605 */
[----:B------:R-:W-:Y:S02]  /*1050*/  SHF.R.U32.HI R16, RZ, R7, R16 ;  /* 0x00000007ff107219 */ /* 0x000fe40000011610 */
[----:B------:R-:W-:Y:S01]  /*1060*/  SEL R5, R14, R5, !P1 ;  /* 0x000000050e057207 */ /* 0x000fe20004800000 */
[----:B--2---:R-:W-:Y:S01]  /*1070*/  IMAD.HI.U32 R13, R11, R2, RZ ;  /* 0x000000020b0d7227 */ /* 0x004fe200078e00ff */
[----:B------:R-:W-:-:S03]  /*1080*/  SEL R16, R15, R16, !P2 ;  /* 0x000000100f107207 */ /* 0x000fc60005000000 */
[----:B------:R-:W-:Y:S01]  /*1090*/  IMAD.HI.U32 R6, R12, R2, RZ ;  /* 0x000000020c067227 */ /* 0x000fe200078e00ff */
[----:B------:R-:W-:-:S04]  /*10a0*/  @P0 SHF.R.U32.HI R11, RZ, R3, R13 ;  /* 0x00000003ff0b0219 */ /* 0x000fc8000001160d */
[----:B------:R-:W-:Y:S01]  /*10b0*/  @P0 SHF.R.U32.HI R12, RZ, R3, R6 ;  /* 0x00000003ff0c0219 */ /* 0x000fe20000011606 */
[----:B------:R-:W-:-:S04]  /*10c0*/  IMAD R11, R11, R10, RZ ;  /* 0x0000000a0b0b7224 */ /* 0x000fc800078e02ff */
[----:B------:R-:W-:Y:S01]  /*10d0*/  IMAD R6, R12, R10, RZ ;  /* 0x0000000a0c067224 */ /* 0x000fe200078e02ff */
[----:B------:R-:W-:-:S04]  /*10e0*/  ISETP.GE.AND P1, PT, R5, R11, PT ;  /* 0x0000000b0500720c */ /* 0x000fc80003f26270 */
[----:B------:R-:W-:Y:S01]  /*10f0*/  ISETP.GE.OR P1, PT, R16, R6, P1 ;  /* 0x000000061000720c */ /* 0x000fe20000f26670 */
[----:B------:R-:W-:-:S05]  /*1100*/  IMAD.HI.U32 R6, R5, R2, RZ ;  /* 0x0000000205067227 */ /* 0x000fca00078e00ff */
[----:B------:R-:W-:-:S04]  /*1110*/  SHF.R.U32.HI R6, RZ, R3, R6 ;  /* 0x00000003ff067219 */ /* 0x000fc80000011606 */
[----:B------:R-:W-:-:S03]  /*1120*/  SEL R6, R5, R6, !P0 ;  /* 0x0000000605067207 */ /* 0x000fc60004000000 */
[----:B------:R-:W-:Y:S01]  /*1130*/  @!P1 IMAD.HI.U32 R7, R16, R2, RZ ;  /* 0x0000000210079227 */ /* 0x000fe200078e00ff */
[----:B------:R-:W-:-:S04]  /*1140*/  IADD3 R2, PT, PT, -R6, RZ, RZ ;  /* 0x000000ff06027210 */ /* 0x000fc80007ffe1ff */
[----:B------:R-:W-:Y:S01]  /*1150*/  @!P1 SHF.R.U32.HI R3, RZ, R3, R7 ;  /* 0x00000003ff039219 */ /* 0x000fe20000011607 */
[----:B------:R-:W-:Y:S01]  /*1160*/  IMAD R2, R10, R2, R5 ;  /* 0x000000020a027224 */ /* 0x000fe200078e0205 */
[----:B------:R-:W-:Y:S02]  /*1170*/  IADD3 R7, PT, PT, -R5, RZ, RZ ;  /* 0x000000ff05077210 */ /* 0x000fe40007ffe1ff */
[----:B------:R-:W-:-:S03]  /*1180*/  @!P1 SEL R3, R16, R3, !P0 ;  /* 0x0000000310039207 */ /* 0x000fc60004000000 */
[----:B------:R-:W-:Y:S02]  /*1190*/  IMAD R7, R4, R7, R14 ;  /* 0x0000000704077224 */ /* 0x000fe400078e020e */
[--C-:B------:R-:W-:Y:S02]  /*11a0*/  @!P1 IMAD.IADD R6, R6, 0x1, -R3.reuse ;  /* 0x0000000106069824 */ /* 0x100fe400078e0a03 */
[----:B------:R-:W-:Y:S01]  /*11b0*/  @!P1 IMAD R3, R2, R12, R3 ;  /* 0x0000000c02039224 */ /* 0x000fe200078e0203 */
[----:B------:R-:W-:Y:S01]  /*11c0*/  IADD3 R2, PT, PT, -R16, RZ, RZ ;  /* 0x000000ff10027210 */ /* 0x000fe20007ffe1ff */
[----:B------:R-:W-:Y:S02]  /*11d0*/  @!P1 IMAD R5, R6, R10, R16 ;  /* 0x0000000a06059224 */ /* 0x000fe400078e0210 */
[----:B------:R-:W-:Y:S02]  /*11e0*/  @!P1 IMAD.MOV.U32 R16, RZ, RZ, R3 ;  /* 0x000000ffff109224 */ /* 0x000fe400078e0003 */
[----:B------:R-:W-:-:S02]  /*11f0*/  IMAD R2, R9, R2, R15 ;  /* 0x0000000209027224 */ /* 0x000fc400078e020f */
[----:B------:R-:W-:Y:S02]  /*1200*/  IMAD R14, R5, R4, R7 ;  /* 0x00000004050e7224 */ /* 0x000fe400078e0207 */
[----:B------:R-:W-:Y:S02]  /*1210*/  IMAD R15, R16, R9, R2 ;  /* 0x00000009100f7224 */ /* 0x000fe400078e0202 */
.L_x_15:
[----:B------:R-:W1:Y:S01]  /*1220*/  LDCU UR4, c[0x0][0xb30] ;  /* 0x00016600ff0477ac */ /* 0x000e620008000800 */
[----:B------:R-:W2:Y:S08]  /*1230*/  S2UR UR37, SR_CgaCtaId ;  /* 0x00000000002579c3 */ /* 0x000eb00000008800 */
[----:B------:R-:W3:Y:S01]  /*1240*/  LDC R26, c[0x0][0xb24] ;  /* 0x0002c900ff1a7b82 */ /* 0x000ee20000000800 */
[----:B-1----:R-:W-:-:S09]  /*1250*/  UISETP.NE.AND UP1, UPT, UR4, 0x1, UPT ;  /* 0x000000010400788c */ /* 0x002fd2000bf25270 */
[----:B--2---:R-:W-:Y:S05]  /*1260*/  BRA.U UP1, `(.L_x_16) ;  /* 0x0000000101407547 */ /* 0x004fea000b800000 */
[----:B------:R-:W1:Y:S08]  /*1270*/  LDC.64 R4, c[0x0][0xb10] ;  /* 0x0002c400ff047b82 */ /* 0x000e700000000a00 */
[----:B------:R-:W2:Y:S08]  /*1280*/  LDC.64 R2, c[0x0][0xb18] ;  /* 0x0002c600ff027b82 */ /* 0x000eb00000000a00 */
[----:B------:R-:W4:Y:S08]  /*1290*/  LDC R6, c[0x0][0xb20] ;  /* 0x0002c800ff067b82 */ /* 0x000f300000000800 */
[----:B------:R-:W3:Y:S01]  /*12a0*/  LDC R7, c[0x0][0xb0c] ;  /* 0x0002c300ff077b82 */ /* 0x000ee20000000800 */
[----:B-1----:R-:W-:-:S05]  /*12b0*/  IMAD.HI.U32 R4, R15, R4, RZ ;  /* 0x000000040f047227 */ /* 0x002fca00078e00ff */
[----:B------:R-:W-:Y:S01]  /*12c0*/  SHF.R.U32.HI R4, RZ, R5, R4 ;  /* 0x00000005ff047219 */ /* 0x000fe20000011604 */
[----:B--2---:R-:W-:Y:S01]  /*12d0*/  IMAD.HI.U32 R3, R14, R3, RZ ;  /* 0x000000030e037227 */ /* 0x004fe200078e00ff */
[----:B------:R-:W-:-:S04]  /*12e0*/  ISETP.NE.AND P0, PT, R2, 0x1, PT ;  /* 0x000000010200780c */ /* 0x000fc80003f05270 */
[----:B----4-:R-:W-:-:S04]  /*12f0*/  SHF.R.U32.HI R3, RZ, R6, R3 ;  /* 0x00000006ff037219 */ /* 0x010fc80000011603 */
[----:B------:R-:W-:Y:S02]  /*1300*/  SEL R3, R14, R3, !P0 ;  /* 0x000000030e037207 */ /* 0x000fe40004000000 */
[----:B---3--:R-:W-:-:S04]  /*1310*/  ISETP.NE.AND P1, PT, R7, 0x1, PT ;  /* 0x000000010700780c */ /* 0x008fc80003f25270 */
[----:B------:R-:W-:-:S05]  /*1320*/  SEL R4, R15, R4, !P1 ;  /* 0x000000040f047207 */ /* 0x000fca0004800000 */
[----:B------:R-:W-:Y:S02]  /*1330*/  IMAD.IADD R5, R3, 0x1, -R4 ;  /* 0x0000000103057824 */ /* 0x000fe400078e0a04 */
[----:B------:R-:W-:Y:S02]  /*1340*/  IMAD.IADD R3, R4, 0x1, -R3 ;  /* 0x0000000104037824 */ /* 0x000fe400078e0a03 */
[----:B------:R-:W-:Y:S02]  /*1350*/  IMAD R15, R5, R7, R15 ;  /* 0x00000007050f7224 */ /* 0x000fe400078e020f */
[----:B------:R-:W-:-:S07]  /*1360*/  IMAD R14, R3, R2, R14 ;  /* 0x00000002030e7224 */ /* 0x000fce00078e020e */
.L_x_16:
[----:B------:R-:W-:Y:S01]  /*1370*/  BAR.SYNC.DEFER_BLOCKING 0x0 ;  /* 0x0000000000007b1d */ /* 0x000fe20000010000 */
[----:B------:R-:W-:Y:S01]  /*1380*/  UISETP.NE.AND UP1, UPT, UR8, 0x2, UPT ;  /* 0x000000020800788c */ /* 0x000fe2000bf25270 */
[----:B------:R-:W-:Y:S02]  /*1390*/  ISETP.NE.OR P5, PT, R0, 0x2, !P5 ;  /* 0x000000020000780c */ /* 0x000fe40006fa5670 */
[----:B------:R-:W-:-:S06]  /*13a0*/  LOP3.LUT R2, R77, 0x1f, RZ, 0xc0, !PT ;  /* 0x0000001f4d027812 */ /* 0x000fcc00078ec0ff */
[----:B------:R-:W-:Y:S05]  /*13b0*/  BRA.U UP1, `(.L_x_17) ;  /* 0x0000001901b87547 */ /* 0x000fea000b800000 */
[----:B------:R-:W1:Y:S01]  /*13c0*/  LDCU UR13, c[0x0][0x38c] ;  /* 0x00007180ff0d77ac */ /* 0x000e620008000800 */
[----:B------:R-:W2:Y:S01]  /*13d0*/  LDC R8, c[0x0][0x370] ;  /* 0x0000dc00ff087b82 */ /* 0x000ea20000000800 */
[----:B------:R-:W-:Y:S01]  /*13e0*/  PLOP3.LUT P1, PT, PT, PT, UP2, 0x80, 0x8 ;  /* 0x000000000008781c */ /* 0x000fe20003f2f028 */
[----:B------:R-:W-:Y:S01]  /*13f0*/  IMAD.MOV.U32 R17, RZ, RZ, 0x1 ;  /* 0x00000001ff117424 */ /* 0x000fe200078e00ff */
[----:B------:R-:W-:Y:S01]  /*1400*/  ISETP.EQ.OR P4, PT, R2, RZ, P5 ;  /* 0x000000ff0200720c */ /* 0x000fe20002f82670 */
[----:B------:R-:W-:Y:S01]  /*1410*/  IMAD.MOV.U32 R16, RZ, RZ, RZ ;  /* 0x000000ffff107224 */ /* 0x000fe200078e00ff */
[----:B------:R-:W-:Y:S02]  /*1420*/  PLOP3.LUT P1, PT, P1, PT, PT, 0x8, 0x80 ;  /* 0x000000000080781c */ /* 0x000fe40000f2e170 */
[----:B------:R-:W-:Y:S01]  /*1430*/  CS2R R12, SRZ ;  /* 0x00000000000c7805 */ /* 0x000fe2000001ff00 */
[----:B------:R-:W-:Y:S01]  /*1440*/  IMAD.MOV.U32 R11, RZ, RZ, 0x1 ;  /* 0x00000001ff0b7424 */ /* 0x000fe200078e00ff */
[----:B------:R-:W4:Y:S01]  /*1450*/  LDC R0, c[0x0][0x374] ;  /* 0x0000dd00ff007b82 */ /* 0x000f220000000800 */
[----:B------:R-:W2:Y:S01]  /*1460*/  LDCU.64 UR22, c[0x0][0x348] ;  /* 0x00006900ff1677ac */ /* 0x000ea20008000a00 */
[----:B------:R-:W-:Y:S01]  /*1470*/  UMOV UR6, URZ ;  /* 0x000000ff00067c82 */ /* 0x000fe20008000000 */
[----:B-1----:R-:W-:-:S04]  /*1480*/  UIADD3 UR5, UPT, UPT, UR13, 0x1f, URZ ;  /* 0x0000001f0d057890 */ /* 0x002fc8000fffe0ff */
[----:B------:R-:W-:-:S04]  /*1490*/  USHF.R.S32.HI UR4, URZ, 0x1f, UR5 ;  /* 0x0000001fff047899 */ /* 0x000fc80008011405 */
[----:B------:R-:W-:-:S04]  /*14a0*/  ULEA.HI UR4, UR4, UR5, URZ, 0x5 ;  /* 0x0000000504047291 */ /* 0x000fc8000f8f28ff */
[----:B------:R-:W-:Y:S02]  /*14b0*/  USHF.R.S32.HI UR15, URZ, 0x5, UR4 ;  /* 0x00000005ff0f7899 */ /* 0x000fe40008011404 */
[----:B------:R-:W-:Y:S02]  /*14c0*/  UIADD3 UR4, UPT, UPT, UR13, -0x1, URZ ;  /* 0xffffffff0d047890 */ /* 0x000fe4000fffe0ff */
[----:B------:R-:W-:Y:S02]  /*14d0*/  UISETP.LT.U32.AND UP0, UPT, UR15, 0x4, UPT ;  /* 0x000000040f00788c */ /* 0x000fe4000bf01070 */
[----:B------:R-:W-:Y:S02]  /*14e0*/  UISETP.GE.U32.AND UP1, UPT, UR4, -0x3f, UPT ;  /* 0xffffffc10400788c */ /* 0x000fe4000bf26070 */
[----:B------:R-:W-:Y:S02]  /*14f0*/  USEL UR14, UR15, 0x4, UP0 ;  /* 0x000000040f0e7887 */ /* 0x000fe40008000000 */
[----:B------:R-:W-:-:S02]  /*1500*/  UIADD3 UR13, UPT, UPT, UR13, 0x3e, URZ ;  /* 0x0000003e0d0d7890 */ /* 0x000fc4000fffe0ff */
[----:B------:R-:W-:Y:S02]  /*1510*/  UIADD3 UR5, UPT, UPT, UR14, -0x1, URZ ;  /* 0xffffffff0e057890 */ /* 0x000fe4000fffe0ff */
[----:B------:R-:W-:-:S03]  /*1520*/  UIADD3 UR7, UPT, UPT, UR15, -UR14, URZ ;  /* 0x8000000e0f077290 */ /* 0x000fc6000fffe0ff */
[----:B------:R-:W-:-:S04]  /*1530*/  @UP1 UIADD3 UR5, UPT, UPT, UR14, URZ, URZ ;  /* 0x000000ff0e051290 */ /* 0x000fc8000fffe0ff */
[----:B--2---:R-:W-:-:S12]  /*1540*/  UIADD3 UR5, UPT, UPT, UR5, 0x1, URZ ;  /* 0x0000000105057890 */ /* 0x004fd8000fffe0ff */
.L_x_39:
[----:B------:R-:W-:Y:S01]  /*1550*/  UISETP.NE.AND UP0, UPT, UR37, URZ, UPT ;  /* 0x000000ff2500728c */ /* 0x000fe2000bf05270 */
[----:B------:R-:W1:Y:S08]  /*1560*/  S2UR UR37, SR_CgaCtaId ;  /* 0x00000000002579c3 */ /* 0x000e700000008800 */
[----:B------:R-:W-:Y:S05]  /*1570*/  BRA.U UP0, `(.L_x_18) ;  /* 0x0000000100347547 */ /* 0x000fea000b800000 */
[----:B------:R-:W2:Y:S01]  /*1580*/  S2R R2, SR_CgaCtaId ;  /* 0x0000000000027919 */ /* 0x000ea20000008800 */
[----:B------:R-:W-:-:S04]  /*1590*/  MOV R3, 0x400 ;  /* 0x0000040000037802 */ /* 0x000fc80000000f00 */
[----:B--2---:R-:W-:Y:S02]  /*15a0*/  LEA R2, R2, R3, 0x18 ;  /* 0x0000000302027211 */ /* 0x004fe400078ec0ff */
[----:B------:R-:W-:-:S03]  /*15b0*/  SHF.L.U32 R3, R11, 0x1f, RZ ;  /* 0x0000001f0b037819 */ /* 0x000fc600000006ff */
[----:B------:R-:W-:-:S04]  /*15c0*/  IMAD R2, R12, 0x8, R2 ;  /* 0x000000080c027824 */ /* 0x000fc800078e0202 */
[----:B------:R-:W2:Y:S02]  /*15d0*/  SYNCS.PHASECHK.TRANS64.TRYWAIT P0, [R2+URZ+0x100], R3 ;  /* 0x00010003020075a7 */ /* 0x000ea400080011ff */
[----:B--2---:R-:W-:Y:S05]  /*15e0*/  @!P0 BRA `(.L_x_19) ;  /* 0x0000009000bc8947 */ /* 0x004fea0003800000 */
.L_x_171:
[----:B------:R-:W-:Y:S01]  /*15f0*/  VIADD R12, R12, 0x1 ;  /* 0x000000010c0c7836 */ /* 0x000fe20000000000 */
[----:B------:R2:W-:Y:S04]  /*1600*/  SYNCS.ARRIVE.TRANS64.A1T0 RZ, [R2+URZ+0xf0], RZ ;  /* 0x0000f0ff02ff79a7 */ /* 0x0005e800081000ff */
[----:B------:R-:W-:-:S04]  /*1610*/  ISETP.NE.AND P0, PT, R12, 0x2, PT ;  /* 0x000000020c00780c */ /* 0x000fc80003f05270 */
[----:B------:R-:W-:Y:S02]  /*1620*/  SEL R12, R12, RZ, P0 ;  /* 0x000000ff0c0c7207 */ /* 0x000fe40000000000 */
[----:B--2---:R-:W-:-:S04]  /*1630*/  SEL R2, RZ, 0x1, P0 ;  /* 0x00000001ff027807 */ /* 0x004fc80000000000 */
[----:B------:R-:W-:-:S07]  /*1640*/  LOP3.LUT R11, R11, R2, RZ, 0x3c, !PT ;  /* 0x000000020b0b7212 */ /* 0x000fce00078e3cff */
.L_x_18:
[----:B------:R-:W-:Y:S01]  /*1650*/  UMOV UR4, 0x400 ;  /* 0x0000040000047882 */ /* 0x000fe20000000000 */
[----:B------:R-:W-:Y:S01]  /*1660*/  SHF.L.U32 R2, R17, 0x1f, RZ ;  /* 0x0000001f11027819 */ /* 0x000fe200000006ff */
[----:B-1----:R-:W-:Y:S01]  /*1670*/  ULEA UR4, UR37, UR4, 0x18 ;  /* 0x0000000425047291 */ /* 0x002fe2000f8ec0ff */
[----:B------:R-:W-:Y:S01]  /*1680*/  R2UR UR66, R14 ;  /* 0x000000000e4272ca */ /* 0x000fe200000e0000 */
[----:B------:R-:W-:Y:S02]  /*1690*/  UISETP.GE.U32.AND UP0, UPT, UR13, 0x3f, UPT ;  /* 0x0000003f0d00788c */ /* 0x000fe4000bf06070 */
[----:B------:R-:W-:Y:S01]  /*16a0*/  ULEA UR8, UR6, UR4, 0x3 ;  /* 0x0000000406087291 */ /* 0x000fe2000f8e18ff */
[----:B------:R-:W-:-:S08]  /*16b0*/  UMOV UR21, URZ ;  /* 0x000000ff00157c82 */ /* 0x000fd00008000000 */
[----:B------:R1:W2:Y:S01]  /*16c0*/  SYNCS.PHASECHK.TRANS64.TRYWAIT P2, [UR8+0x20], R2 ;  /* 0x00002002ff0075a7 */ /* 0x0002a20008041108 */
[----:B------:R-:W-:Y:S01]  /*16d0*/  R2UR UR8, R15 ;  /* 0x000000000f0872ca */ /* 0x000fe200000e0000 */
[----:B------:R-:W-:-:S12]  /*16e0*/  USHF.L.U32 UR66, UR66, 0x8, URZ ;  /* 0x0000000842427899 */ /* 0x000fd800080006ff */
[----:B------:R-:W-:-:S06]  /*16f0*/  USHF.L.U32 UR8, UR8, 0x6, URZ ;  /* 0x0000000608087899 */ /* 0x000fcc00080006ff */
[----:B------:R-:W-:Y:S01]  /*1700*/  IMAD.U32 R5, RZ, RZ, UR8 ;  /* 0x00000008ff057e24 */ /* 0x000fe2000f8e00ff */
[----:B------:R-:W-:Y:S06]  /*1710*/  BRA.U !UP0, `(.L_x_20) ;  /* 0x0000000508d07547 */ /* 0x000fec000b800000 */
[----:B------:R-:W-:Y:S01]  /*1720*/  R2UR UR8, R5 ;  /* 0x00000000050872ca */ /* 0x000fe200000e0000 */
[----:B------:R-:W-:Y:S02]  /*1730*/  UIADD3 UR58, UPT, UPT, UR66, 0x20, URZ ;  /* 0x00000020423a7890 */ /* 0x000fe4000fffe0ff */
[----:B------:R-:W-:Y:S02]  /*1740*/  UIADD3 UR50, UPT, UPT, UR66, 0x40, URZ ;  /* 0x0000004042327890 */ /* 0x000fe4000fffe0ff */
[----:B------:R-:W-:Y:S02]  /*1750*/  UIADD3 UR42, UPT, UPT, UR66, 0x60, URZ ;  /* 0x00000060422a7890 */ /* 0x000fe4000fffe0ff */
[----:B------:R-:W-:Y:S02]  /*1760*/  UIADD3 UR34, UPT, UPT, UR66, 0x80, URZ ;  /* 0x0000008042227890 */ /* 0x000fe4000fffe0ff */
[----:B------:R-:W-:Y:S02]  /*1770*/  UIADD3 UR26, UPT, UPT, UR66, 0xa0, URZ ;  /* 0x000000a0421a7890 */ /* 0x000fe4000fffe0ff */
[----:B------:R-:W-:-:S02]  /*1780*/  UIADD3 UR18, UPT, UPT, UR66, 0xc0, URZ ;  /* 0x000000c042127890 */ /* 0x000fc4000fffe0ff */
[----:B------:R-:W-:Y:S02]  /*1790*/  UIADD3 UR74, UPT, UPT, UR8, 0x20, URZ ;  /* 0x00000020084a7890 */ /* 0x000fe4000fffe0ff */
[----:B------:R-:W-:Y:S01]  /*17a0*/  UIADD3 UR10, UPT, UPT, UR66, 0xe0, URZ ;  /* 0x000000e0420a7890 */ /* 0x000fe2000fffe0ff */
[----:B------:R-:W-:Y:S01]  /*17b0*/  UMOV UR30, URZ ;  /* 0x000000ff001e7c82 */ /* 0x000fe20008000000 */
[----:B------:R-:W-:-:S10]  /*17c0*/  UMOV UR29, UR6 ;  /* 0x00000006001d7c82 */ /* 0x000fd40008000000 */
.L_x_27:
[----:B------:R-:W-:Y:S01]  /*17d0*/  ULEA UR6, UR29, UR4, 0x3 ;  /* 0x000000041d067291 */ /* 0x000fe2000f8e18ff */
[----:B--2---:R-:W-:-:S05]  /*17e0*/  @!P5 MOV R4, 0xa000 ;  /* 0x0000a0000004d802 */ /* 0x004fca0000000f00 */
[----:B-1----:R-:W-:Y:S01]  /*17f0*/  MOV R2, UR6 ;  /* 0x0000000600027c02 */ /* 0x002fe20008000f00 */
[----:B--2---:R-:W-:Y:S06]  /*1800*/  @P2 BRA `(.L_x_21) ;  /* 0x0000000000102947 */ /* 0x004fec0003800000 */
[----:B------:R-:W-:Y:S02]  /*1810*/  R2UR UR6, R2 ;  /* 0x00000000020672ca */ /* 0x000fe400000e0000 */
[----:B------:R-:W-:-:S11]  /*1820*/  SHF.L.U32 R6, R17, 0x1f, RZ ;  /* 0x0000001f11067819 */ /* 0x000fd600000006ff */
[----:B------:R-:W1:Y:S02]  /*1830*/  SYNCS.PHASECHK.TRANS64.TRYWAIT P0, [UR6+0x20], R6 ;  /* 0x00002006ff0075a7 */ /* 0x000e640008001106 */
[----:B-1----:R-:W-:Y:S05]  /*1840*/  @!P0 BRA `(.L_x_22) ;  /* 0x0000009000388947 */ /* 0x002fea0003800000 */
.L_x_21:
[----:B------:R-:W-:Y:S01]  /*1850*/  R2UR UR6, R2 ;  /* 0x00000000020672ca */ /* 0x000fe200000e0000 */
[----:B------:R-:W-:-:S12]  /*1860*/  BSSY.RECONVERGENT B0, `(.L_x_23) ;  /* 0x0000004000007945 */ /* 0x000fd80003800200 */
[----:B------:R2:W-:Y:S01]  /*1870*/  @!P5 SYNCS.ARRIVE.TRANS64 RZ, [UR6], R4 ;  /* 0x00000004ffffd9a7 */ /* 0x0005e20008000006 */
[----:B------:R-:W-:Y:S05]  /*1880*/  @P4 BRA `(.L_x_24) ;  /* 0x0000000000044947 */ /* 0x000fea0003800000 */
[----:B------:R-:W-:Y:S05]  /*1890*/  BPT.TRAP 0x1 ;  /* 0x000000040000795c */ /* 0x000fea0000300000 */
.L_x_24:
[----:B------:R-:W-:Y:S05]  /*18a0*/  BSYNC.RECONVERGENT B0 ;  /* 0x0000000000007941 */ /* 0x000fea0003800200 */
.L_x_23:
[----:B------:R-:W-:Y:S01]  /*18b0*/  UIADD3 UR6, UPT, UPT, UR29, 0x1, URZ ;  /* 0x000000011d067890 */ /* 0x000fe2000fffe0ff */
[----:B------:R-:W-:Y:S01]  /*18c0*/  BSSY.RECONVERGENT B0, `(.L_x_25) ;  /* 0x0000054000007945 */ /* 0x000fe20003800200 */
[----:B------:R-:W-:Y:S02]  /*18d0*/  ELECT P0, URZ, PT ;  /* 0x0000000000ff782f */ /* 0x000fe40003800000 */
[----:B------:R-:W-:-:S04]  /*18e0*/  UISETP.NE.AND UP0, UPT, UR6, 0x4, UPT ;  /* 0x000000040600788c */ /* 0x000fc8000bf05270 */
[----:B------:R-:W-:Y:S02]  /*18f0*/  USEL UR9, URZ, 0x1, UP0 ;  /* 0x00000001ff097887 */ /* 0x000fe40008000000 */
[----:B------:R-:W-:-:S04]  /*1900*/  USEL UR6, UR6, URZ, UP0 ;  /* 0x000000ff06067287 */ /* 0x000fc80008000000 */
[----:B------:R-:W-:Y:S01]  /*1910*/  ULEA UR8, UR6, UR4, 0x3 ;  /* 0x0000000406087291 */ /* 0x000fe2000f8e18ff */
[----:B------:R-:W-:-:S04]  /*1920*/  LOP3.LUT R17, R17, UR9, RZ, 0x3c, !PT ;  /* 0x0000000911117c12 */ /* 0x000fc8000f8e3cff */
[----:B-1----:R-:W-:-:S04]  /*1930*/  SHF.L.U32 R3, R17, 0x1f, RZ ;  /* 0x0000001f11037819 */ /* 0x002fc800000006ff */
[----:B------:R1:W1:Y:S01]  /*1940*/  SYNCS.PHASECHK.TRANS64.TRYWAIT P2, [UR8+0x20], R3 ;  /* 0x00002003ff0075a7 */ /* 0x0002620008041108 */
[----:B------:R-:W-:Y:S05]  /*1950*/  @!P0 BRA `(.L_x_26) ;  /* 0x0000000400288947 */ /* 0x000fea0003800000 */
[----:B------:R-:W-:Y:S01]  /*1960*/  USHF.L.U32 UR21, UR30, 0x5, URZ ;  /* 0x000000051e157899 */ /* 0x000fe200080006ff */
[----:B------:R-:W-:Y:S01]  /*1970*/  R2UR UR16, R2 ;  /* 0x00000000021072ca */ /* 0x000fe200000e0000 */
[----:B------:R-:W-:Y:S01]  /*1980*/  ULEA UR72, UR29, UR4, 0xd ;  /* 0x000000041d487291 */ /* 0x000fe2000f8e68ff */
[----:B------:R-:W-:Y:S01]  /*1990*/  R2UR UR11, R65 ;  /* 0x00000000410b72ca */ /* 0x000fe200000e0000 */
[----:B------:R-:W-:Y:S01]  /*19a0*/  UIADD3 UR54, UP1, UPT, UR22, 0x80, URZ ;  /* 0x0000008016367890 */ /* 0x000fe2000ff3e0ff */
[----:B------:R-:W-:Y:S01]  /*19b0*/  MOV.SPILL R6, UR66 ;  /* 0x0000004200067c02 */ /* 0x000fe20009000f00 */
[----:B------:R-:W-:Y:S01]  /*19c0*/  ULEA UR8, UR29, UR4, 0xf ;  /* 0x000000041d087291 */ /* 0x000fe2000f8e78ff */
[----:B------:R-:W-:Y:S01]  /*19d0*/  R2UR UR66, R5 ;  /* 0x00000000054272ca */ /* 0x000fe200000e0000 */
[----:B------:R-:W-:Y:S01]  /*19e0*/  UMOV UR67, UR21 ;  /* 0x0000001500437c82 */ /* 0x000fe20008000000 */
[----:B------:R-:W-:Y:S01]  /*19f0*/  UIADD3.X UR55, UPT, UPT, URZ, UR23, URZ, UP1, !UPT ;  /* 0x00000017ff377290 */ /* 0x000fe20008ffe4ff */
[----:B------:R-:W-:Y:S01]  /*1a00*/  MOV.SPILL R7, UR67 ;  /* 0x0000004300077c02 */ /* 0x000fe20009000f00 */
[----:B------:R-:W-:-:S02]  /*1a10*/  UIADD3 UR19, UPT, UPT, UR72, 0x8800, URZ ;  /* 0x0000880048137890 */ /* 0x000fc4000fffe0ff */
[----:B------:R-:W-:Y:S02]  /*1a20*/  UIADD3 UR64, UPT, UPT, UR8, 0x10800, URZ ;  /* 0x0001080008407890 */ /* 0x000fe4000fffe0ff */
[----:B------:R-:W-:Y:S01]  /*1a30*/  USHF.L.U32 UR67, UR30, 0x5, URZ ;  /* 0x000000051e437899 */ /* 0x000fe200080006ff */
[----:B------:R-:W-:Y:S01]  /*1a40*/  UMOV UR65, UR16 ;  /* 0x0000001000417c82 */ /* 0x000fe20008000000 */
[----:B------:R-:W-:Y:S01]  /*1a50*/  UMOV UR68, UR11 ;  /* 0x0000000b00447c82 */ /* 0x000fe20008000000 */
[----:B--2---:R-:W-:Y:S01]  /*1a60*/  MOV.SPILL R4, UR65 ;  /* 0x0000004100047c02 */ /* 0x004fe20009000f00 */
[----:B------:R-:W-:Y:S01]  /*1a70*/  UMOV UR38, 0x0 ;  /* 0x0000000000267882 */ /* 0x000fe20000000000 */
[----:B------:R-:W-:Y:S01]  /*1a80*/  MOV.SPILL R14, UR68 ;  /* 0x00000044000e7c02 */ /* 0x000fe20009000f00 */
[----:B------:R-:W-:Y:S01]  /*1a90*/  UMOV UR39, 0x10000000 ;  /* 0x1000000000277882 */ /* 0x000fe20000000000 */
[----:B-1----:R-:W-:Y:S01]  /*1aa0*/  MOV.SPILL R3, UR64 ;  /* 0x0000004000037c02 */ /* 0x002fe20009000f00 */
[----:B------:R-:W-:Y:S01]  /*1ab0*/  UMOV UR64, UR19 ;  /* 0x0000001300407c82 */ /* 0x000fe20008000000 */
        /* <DEDUP_REMOVED lines=17> */
[----:B------:R1:W-:Y:S01]  /*1bd0*/  UTMALDG.3D [UR64], [UR54], desc[UR38] ;  /* 0x00002640360075b4 */ /* 0x0003e20008011000 */
[----:B------:R-:W-:-:S02]  /*1be0*/  UIADD3 UR46, UP0, UPT, UR22, 0x180, URZ ;  /* 0x00000180162e7890 */ /* 0x000fc4000ff1e0ff */
[----:B------:R-:W-:Y:S02]  /*1bf0*/  UIADD3 UR72, UPT, UPT, UR72, 0x9800, URZ ;  /* 0x0000980048487890 */ /* 0x000fe4000fffe0ff */
[----:B------:R-:W-:Y:S02]  /*1c00*/  UIADD3.X UR47, UPT, UPT, URZ, UR23, URZ, UP0, !UPT ;  /* 0x00000017ff2f7290 */ /* 0x000fe400087fe4ff */
[----:B------:R-:W-:Y:S02]  /*1c10*/  UIADD3 UR56, UPT, UPT, UR8, 0x11800, URZ ;  /* 0x0001180008387890 */ /* 0x000fe4000fffe0ff */
[----:B------:R-:W-:Y:S02]  /*1c20*/  UIADD3 UR48, UPT, UPT, UR8, 0x12800, URZ ;  /* 0x0001280008307890 */ /* 0x000fe4000fffe0ff */
[----:B------:R-:W-:Y:S02]  /*1c30*/  UIADD3 UR40, UPT, UPT, UR8, 0x13800, URZ ;  /* 0x0001380008287890 */ /* 0x000fe4000fffe0ff */
[----:B------:R-:W-:Y:S01]  /*1c40*/  UIADD3 UR32, UPT, UPT, UR8, 0x14800, URZ ;  /* 0x0001480008207890 */ /* 0x000fe2000fffe0ff */
        /* <DEDUP_REMOVED lines=8> */
[----:B------:R-:W-:Y:S01]  /*1cd0*/  UIADD3 UR24, UPT, UPT, UR8, 0x15800, URZ ;  /* 0x0001580008187890 */ /* 0x000fe2000fffe0ff */
[----:B------:R-:W-:Y:S01]  /*1ce0*/  UMOV UR75, UR21 ;  /* 0x00000015004b7c82 */ /* 0x000fe20008000000 */
[----:B------:R-:W-:Y:S01]  /*1cf0*/  UIADD3 UR16, UPT, UPT, UR8, 0x16800, URZ ;  /* 0x0001680008107890 */ /* 0x000fe2000fffe0ff */
[----:B------:R2:W-:Y:S01]  /*1d00*/  UTMALDG.3D [UR72], [UR54], desc[UR38] ;  /* 0x00002648360075b4 */ /* 0x0005e20008011000 */
[----:B------:R-:W-:Y:S01]  /*1d10*/  UIADD3 UR8, UPT, UPT, UR8, 0x17800, URZ ;  /* 0x0001780008087890 */ /* 0x000fe2000fffe0ff */
[----:B-1----:R-:W-:-:S02]  /*1d20*/  R2UR.FILL UR68, R14 ;  /* 0x000000000e4472ca */ /* 0x002fc400004e0000 */
[----:B------:R-:W-:Y:S02]  /*1d30*/  R2UR.FILL UR67, R7 ;  /* 0x00000000074372ca */ /* 0x000fe400004e0000 */
[----:B------:R-:W-:Y:S02]  /*1d40*/  R2UR.FILL UR66, R6 ;  /* 0x00000000064272ca */ /* 0x000fe400004e0000 */
[----:B------:R-:W-:Y:S02]  /*1d50*/  R2UR.FILL UR65, R4 ;  /* 0x00000000044172ca */ /* 0x000fe400004e0000 */
[----:B------:R-:W-:-:S13]  /*1d60*/  R2UR.FILL UR64, R3 ;  /* 0x00000000034072ca */ /* 0x000fda00004e0000 */
[----:B------:R2:W-:Y:S01]  /*1d70*/  UTMALDG.3D [UR64], [UR46], desc[UR38] ;  /* 0x000026402e0075b4 */ /* 0x0005e20008011000 */
[----:B------:R2:W-:Y:S01]  /*1d80*/  UTMALDG.3D [UR56], [UR46], desc[UR38] ;  /* 0x000026382e0075b4 */ /* 0x0005e20008011000 */
[----:B------:R2:W-:Y:S01]  /*1d90*/  UTMALDG.3D [UR48], [UR46], desc[UR38] ;  /* 0x000026302e0075b4 */ /* 0x0005e20008011000 */
[----:B------:R2:W-:Y:S01]  /*1da0*/  UTMALDG.3D [UR40], [UR46], desc[UR38] ;  /* 0x000026282e0075b4 */ /* 0x0005e20008011000 */
[----:B------:R2:W-:Y:S01]  /*1db0*/  UTMALDG.3D [UR32], [UR46], desc[UR38] ;  /* 0x000026202e0075b4 */ /* 0x0005e20008011000 */
[----:B------:R2:W-:Y:S01]  /*1dc0*/  UTMALDG.3D [UR24], [UR46], desc[UR38] ;  /* 0x000026182e0075b4 */ /* 0x0005e20008011000 */
[----:B------:R2:W-:Y:S01]  /*1dd0*/  UTMALDG.3D [UR16], [UR46], desc[UR38] ;  /* 0x000026102e0075b4 */ /* 0x0005e20008011000 */
[----:B------:R2:W-:Y:S02]  /*1de0*/  UTMALDG.3D [UR8], [UR46], desc[UR38] ;  /* 0x000026082e0075b4 */ /* 0x0005e40008011000 */
[----:B--2---:R-:W-:Y:S01]  /*1df0*/  NOP ;  /* 0x0000000000007918 */ /* 0x004fe20000000000 */
.L_x_26:
[----:B------:R-:W-:Y:S05]  /*1e00*/  BSYNC.RECONVERGENT B0 ;  /* 0x0000000000007941 */ /* 0x000fea0003800200 */
.L_x_25:
[----:B------:R-:W-:Y:S01]  /*1e10*/  UIADD3 UR30, UPT, UPT, UR30, 0x1, URZ ;  /* 0x000000011e1e7890 */ /* 0x000fe2000fffe0ff */
[----:B------:R-:W-:Y:S01]  /*1e20*/  UMOV UR29, UR6 ;  /* 0x00000006001d7c82 */ /* 0x000fe20008000000 */
[----:B------:R-:W-:Y:S02]  /*1e30*/  UMOV UR21, UR5 ;  /* 0x0000000500157c82 */ /* 0x000fe40008000000 */
[----:B------:R-:W-:-:S09]  /*1e40*/  UISETP.NE.AND UP0, UPT, UR30, UR5, UPT ;  /* 0x000000051e00728c */ /* 0x000fd2000bf05270 */
[----:B------:R-:W-:Y:S05]  /*1e50*/  BRA.U UP0, `(.L_x_27) ;  /* 0xfffffff9005c7547 */ /* 0x000fea000b83ffff */
.L_x_20:
[----:B------:R-:W-:Y:S01]  /*1e60*/  ULEA UR8, UR6, UR4, 0x3 ;  /* 0x0000000406087291 */ /* 0x000fe2000f8e18ff */
[----:B-1----:R-:W-:Y:S01]  /*1e70*/  SHF.L.U32 R2, R17, 0x1f, RZ ;  /* 0x0000001f11027819 */ /* 0x002fe200000006ff */
[----:B------:R-:W-:Y:S01]  /*1e80*/  @!P1 SYNCS.ARRIVE.TRANS64.A1T0 RZ, [UR4+0x88], RZ ;  /* 0x000088ffffff99a7 */ /* 0x000fe20008100004 */
[----:B------:R-:W-:-:S06]  /*1e90*/  UISETP.GT.AND UP0, UPT, UR15, UR14, UPT ;  /* 0x0000000e0f00728c */ /* 0x000fcc000bf04270 */
[----:B------:R1:W1:Y:S03]  /*1ea0*/  SYNCS.PHASECHK.TRANS64.TRYWAIT P1, [UR8+0x20], R2 ;  /* 0x00002002ff0075a7 */ /* 0x0002660008021108 */
[----:B------:R-:W-:Y:S05]  /*1eb0*/  BRA.U !UP0, `(.L_x_28) ;  /* 0x0000000508d47547 */ /* 0x000fea000b800000 */
[----:B------:R-:W-:Y:S01]  /*1ec0*/  R2UR UR8, R5 ;  /* 0x00000000050872ca */ /* 0x000fe200000e0000 */
[----:B------:R-:W-:Y:S02]  /*1ed0*/  UIADD3 UR29, UPT, UPT, UR7, UR21, URZ ;  /* 0x00000015071d7290 */ /* 0x000fe4000fffe0ff */
[----:B------:R-:W-:Y:S02]  /*1ee0*/  UIADD3 UR58, UPT, UPT, UR66, 0x20, URZ ;  /* 0x00000020423a7890 */ /* 0x000fe4000fffe0ff */
[----:B------:R-:W-:Y:S02]  /*1ef0*/  UIADD3 UR50, UPT, UPT, UR66, 0x40, URZ ;  /* 0x0000004042327890 */ /* 0x000fe4000fffe0ff */
[----:B------:R-:W-:Y:S02]  /*1f00*/  UIADD3 UR42, UPT, UPT, UR66, 0x60, URZ ;  /* 0x00000060422a7890 */ /* 0x000fe4000fffe0ff */
[----:B------:R-:W-:Y:S02]  /*1f10*/  UIADD3 UR34, UPT, UPT, UR66, 0x80, URZ ;  /* 0x0000008042227890 */ /* 0x000fe4000fffe0ff */
[----:B------:R-:W-:-:S02]  /*1f20*/  UIADD3 UR26, UPT, UPT, UR66, 0xa0, URZ ;  /* 0x000000a0421a7890 */ /* 0x000fc4000fffe0ff */
[----:B------:R-:W-:Y:S02]  /*1f30*/  UIADD3 UR74, UPT, UPT, UR8, 0x20, URZ ;  /* 0x00000020084a7890 */ /* 0x000fe4000fffe0ff */
[----:B------:R-:W-:Y:S02]  /*1f40*/  UIADD3 UR18, UPT, UPT, UR66, 0xc0, URZ ;  /* 0x000000c042127890 */ /* 0x000fe4000fffe0ff */
[----:B------:R-:W-:Y:S01]  /*1f50*/  UIADD3 UR10, UPT, UPT, UR66, 0xe0, URZ ;  /* 0x000000e0420a7890 */ /* 0x000fe2000fffe0ff */
[----:B------:R-:W-:-:S11]  /*1f60*/  UMOV UR30, UR6 ;  /* 0x00000006001e7c82 */ /* 0x000fd60008000000 */
.L_x_35:
[----:B------:R-:W-:Y:S01]  /*1f70*/  ULEA UR6, UR30, UR4, 0x3 ;  /* 0x000000041e067291 */ /* 0x000fe2000f8e18ff */
[----:B--2---:R-:W-:-:S05]  /*1f80*/  @!P5 MOV R3, 0xa000 ;  /* 0x0000a0000003d802 */ /* 0x004fca0000000f00 */
[----:B--2---:R-:W-:Y:S01]  /*1f90*/  MOV R4, UR6 ;  /* 0x0000000600047c02 */ /* 0x004fe20008000f00 */
[----:B-1----:R-:W-:Y:S06]  /*1fa0*/  @P1 BRA `(.L_x_29) ;  /* 0x0000000000101947 */ /* 0x002fec0003800000 */
[----:B------:R-:W-:Y:S02]  /*1fb0*/  R2UR UR6, R4 ;  /* 0x00000000040672ca */ /* 0x000fe400000e0000 */
[----:B------:R-:W-:-:S11]  /*1fc0*/  SHF.L.U32 R6, R17, 0x1f, RZ ;  /* 0x0000001f11067819 */ /* 0x000fd600000006ff */
[----:B------:R-:W1:Y:S02]  /*1fd0*/  SYNCS.PHASECHK.TRANS64.TRYWAIT P0, [UR6+0x20], R6 ;  /* 0x00002006ff0075a7 */ /* 0x000e640008001106 */
[----:B-1----:R-:W-:Y:S05]  /*1fe0*/  @!P0 BRA `(.L_x_30) ;  /* 0x00000088006c8947 */ /* 0x002fea0003800000 */
.L_x_29:
[----:B------:R-:W-:Y:S01]  /*1ff0*/  R2UR UR6, R4 ;  /* 0x00000000040672ca */ /* 0x000fe200000e0000 */
[----:B------:R-:W-:-:S12]  /*2000*/  BSSY.RECONVERGENT B0, `(.L_x_31) ;  /* 0x0000004000007945 */ /* 0x000fd80003800200 */
[----:B------:R2:W-:Y:S01]  /*2010*/  @!P5 SYNCS.ARRIVE.TRANS64 RZ, [UR6], R3 ;  /* 0x00000003ffffd9a7 */ /* 0x0005e20008000006 */
[----:B------:R-:W-:Y:S05]  /*2020*/  @P4 BRA `(.L_x_32) ;  /* 0x0000000000044947 */ /* 0x000fea0003800000 */
[----:B------:R-:W-:Y:S05]  /*2030*/  BPT.TRAP 0x1 ;  /* 0x000000040000795c */ /* 0x000fea0000300000 */
.L_x_32:
[----:B------:R-:W-:Y:S05]  /*2040*/  BSYNC.RECONVERGENT B0 ;  /* 0x0000000000007941 */ /* 0x000fea0003800200 */
.L_x_31:
        /* <DEDUP_REMOVED lines=11> */
[----:B------:R-:W-:Y:S01]  /*2100*/  R2UR UR16, R5 ;  /* 0x00000000051072ca */ /* 0x000fe200000e0000 */
[----:B------:R-:W-:Y:S01]  /*2110*/  ULEA UR72, UR30, UR4, 0xd ;  /* 0x000000041e487291 */ /* 0x000fe2000f8e68ff */
[----:B------:R-:W-:Y:S01]  /*2120*/  R2UR UR12, R65 ;  /* 0x00000000410c72ca */ /* 0x000fe200000e0000 */
[----:B------:R-:W-:Y:S01]  /*2130*/  ULEA UR8, UR30, UR4, 0xf ;  /* 0x000000041e087291 */ /* 0x000fe2000f8e78ff */
[----:B------:R-:W-:Y:S01]  /*2140*/  R2UR UR9, R4 ;  /* 0x00000000040972ca */ /* 0x000fe200000e0000 */
[----:B------:R-:W-:Y:S01]  /*2150*/  USHF.L.U32 UR11, UR21, 0x5, URZ ;  /* 0x00000005150b7899 */ /* 0x000fe200080006ff */
[----:B------:R-:W-:Y:S01]  /*2160*/  MOV.SPILL R15, UR66 ;  /* 0x00000042000f7c02 */ /* 0x000fe20009000f00 */
[----:B------:R-:W-:Y:S02]  /*2170*/  UIADD3 UR64, UPT, UPT, UR8, 0x10800, URZ ;  /* 0x0001080008407890 */ /* 0x000fe4000fffe0ff */
[----:B------:R-:W-:Y:S01]  /*2180*/  UIADD3 UR54, UP1, UPT, UR22, 0x80, URZ ;  /* 0x0000008016367890 */ /* 0x000fe2000ff3e0ff */
[----:B------:R-:W-:-:S02]  /*2190*/  UMOV UR38, 0x0 ;  /* 0x0000000000267882 */ /* 0x000fc40000000000 */
[----:B------:R-:W-:Y:S01]  /*21a0*/  UMOV UR67, UR11 ;  /* 0x0000000b00437c82 */ /* 0x000fe20008000000 */
[----:B--2---:R-:W-:Y:S01]  /*21b0*/  IMAD.U32 R3, RZ, RZ, UR16 ;  /* 0x00000010ff037e24 */ /* 0x004fe2000f8e00ff */
[----:B------:R-:W-:Y:S01]  /*21c0*/  UIADD3 UR16, UPT, UPT, UR72, 0x8800, URZ ;  /* 0x0000880048107890 */ /* 0x000fe2000fffe0ff */
[----:B-1----:R-:W-:Y:S01]  /*21d0*/  IMAD.U32 R2, RZ, RZ, UR12 ;  /* 0x0000000cff027e24 */ /* 0x002fe2000f8e00ff */
[----:B------:R-:W-:Y:S01]  /*21e0*/  UMOV UR68, UR12 ;  /* 0x0000000c00447c82 */ /* 0x000fe20008000000 */
[----:B------:R-:W-:Y:S01]  /*21f0*/  UMOV UR65, UR9 ;  /* 0x0000000900417c82 */ /* 0x000fe20008000000 */
[----:B------:R-:W-:Y:S01]  /*2200*/  MOV.SPILL R19, UR68 ;  /* 0x0000004400137c02 */ /* 0x000fe20009000f00 */
[----:B------:R-:W-:Y:S01]  /*2210*/  UIADD3.X UR55, UPT, UPT, URZ, UR23, URZ, UP1, !UPT ;  /* 0x00000017ff377290 */ /* 0x000fe20008ffe4ff */
[----:B------:R-:W-:Y:S01]  /*2220*/  IMAD.U32 R6, RZ, RZ, UR16 ;  /* 0x00000010ff067e24 */ /* 0x000fe2000f8e00ff */
[----:B------:R-:W-:Y:S01]  /*2230*/  MOV.SPILL R14, UR65 ;  /* 0x00000041000e7c02 */ /* 0x000fe20009000f00 */
[----:B------:R-:W-:Y:S01]  /*2240*/  UMOV UR39, 0x10000000 ;  /* 0x1000000000277882 */ /* 0x000fe20000000000 */
[----:B------:R-:W-:Y:S01]  /*2250*/  MOV.SPILL R7, UR64 ;  /* 0x0000004000077c02 */ /* 0x000fe20009000f00 */
[----:B------:R-:W-:Y:S01]  /*2260*/  UMOV UR75, UR11 ;  /* 0x0000000b004b7c82 */ /* 0x000fe20008000000 */
[----:B------:R-:W-:Y:S01]  /*2270*/  R2UR UR64, R6 ;  /* 0x00000000064072ca */ /* 0x000fe200000e0000 */
[----:B------:R-:W-:Y:S01]  /*2280*/  UIADD3 UR46, UP0, UPT, UR22, 0x180, URZ ;  /* 0x00000180162e7890 */ /* 0x000fe2000ff1e0ff */
[----:B------:R-:W-:Y:S01]  /*2290*/  R2UR UR65, R4 ;  /* 0x00000000044172ca */ /* 0x000fe200000e0000 */
[----:B------:R-:W-:Y:S01]  /*22a0*/  UIADD3 UR72, UPT, UPT, UR72, 0x9800, URZ ;  /* 0x0000980048487890 */ /* 0x000fe2000fffe0ff */
[----:B------:R-:W-:Y:S01]  /*22b0*/  R2UR UR66, R3 ;  /* 0x00000000034272ca */ /* 0x000fe200000e0000 */
[----:B------:R-:W-:Y:S01]  /*22c0*/  UIADD3.X UR47, UPT, UPT, URZ, UR23, URZ, UP0, !UPT ;  /* 0x00000017ff2f7290 */ /* 0x000fe200087fe4ff */
[----:B------:R-:W-:Y:S01]  /*22d0*/  R2UR UR68, R2 ;  /* 0x00000000024472ca */ /* 0x000fe200000e0000 */
[----:B------:R-:W-:Y:S01]  /*22e0*/  UIADD3 UR56, UPT, UPT, UR8, 0x11800, URZ ;  /* 0x0001180008387890 */ /* 0x000fe2000fffe0ff */
[----:B------:R-:W-:Y:S01]  /*22f0*/  MOV.SPILL R18, UR67 ;  /* 0x0000004300127c02 */ /* 0x000fe20009000f00 */
[----:B------:R-:W-:-:S02]  /*2300*/  USHF.L.U32 UR67, UR21, 0x5, URZ ;  /* 0x0000000515437899 */ /* 0x000fc400080006ff */
        /* <DEDUP_REMOVED lines=8> */
[----:B------:R1:W-:Y:S01]  /*2390*/  UTMALDG.3D [UR64], [UR54], desc[UR38] ;  /* 0x00002640360075b4 */ /* 0x0003e20008011000 */
[----:B------:R-:W-:Y:S01]  /*23a0*/  UMOV UR11, UR67 ;  /* 0x00000043000b7c82 */ /* 0x000fe20008000000 */
[----:B------:R-:W-:Y:S01]  /*23b0*/  UIADD3 UR24, UPT, UPT, UR8, 0x15800, URZ ;  /* 0x0001580008187890 */ /* 0x000fe2000fffe0ff */
[----:B------:R-:W-:Y:S01]  /*23c0*/  UMOV UR73, UR9 ;  /* 0x0000000900497c82 */ /* 0x000fe20008000000 */
[----:B------:R-:W-:Y:S01]  /*23d0*/  UMOV UR76, UR12 ;  /* 0x0000000c004c7c82 */ /* 0x000fe20008000000 */
[----:B------:R-:W-:-:S02]  /*23e0*/  UIADD3 UR16, UPT, UPT, UR8, 0x16800, URZ ;  /* 0x0001680008107890 */ /* 0x000fc4000fffe0ff */
[----:B------:R-:W-:Y:S01]  /*23f0*/  UIADD3 UR8, UPT, UPT, UR8, 0x17800, URZ ;  /* 0x0001780008087890 */ /* 0x000fe2000fffe0ff */
[----:B------:R2:W-:Y:S01]  /*2400*/  UTMALDG.3D [UR72], [UR54], desc[UR38] ;  /* 0x00002648360075b4 */ /* 0x0005e20008011000 */
        /* <DEDUP_REMOVED lines=27> */
.L_x_34:
[----:B------:R-:W-:Y:S05]  /*25c0*/  BSYNC.RECONVERGENT B0 ;  /* 0x0000000000007941 */ /* 0x000fea0003800200 */
.L_x_33:
[----:B------:R-:W-:Y:S01]  /*25d0*/  UIADD3 UR21, UPT, UPT, UR21, 0x1, URZ ;  /* 0x0000000115157890 */ /* 0x000fe2000fffe0ff */
[----:B------:R-:W-:-:S03]  /*25e0*/  UMOV UR30, UR6 ;  /* 0x00000006001e7c82 */ /* 0x000fc60008000000 */
[----:B------:R-:W-:-:S09]  /*25f0*/  UISETP.NE.AND UP0, UPT, UR21, UR29, UPT ;  /* 0x0000001d1500728c */ /* 0x000fd2000bf05270 */
[----:B------:R-:W-:Y:S05]  /*2600*/  BRA.U UP0, `(.L_x_35) ;  /* 0xfffffff900587547 */ /* 0x000fea000b83ffff */
.L_x_28:
[C---:B-1----:R-:W-:Y:S01]  /*2610*/  LEA R2, R16.reuse, UR4, 0x3 ;  /* 0x0000000410027c11 */ /* 0x042fe2000f8e18ff */
[----:B------:R-:W-:Y:S01]  /*2620*/  NOP ;  /* 0x0000000000007918 */ /* 0x000fe20000000000 */
[----:B--2---:R-:W-:Y:S02]  /*2630*/  SHF.L.U32 R3, R13, 0x1f, RZ ;  /* 0x0000001f0d037819 */ /* 0x004fe400000006ff */
[----:B------:R-:W-:Y:S02]  /*2640*/  LEA R4, R16, UR4, 0x4 ;  /* 0x0000000410047c11 */ /* 0x000fe4000f8e20ff */
[----:B------:R-:W1:Y:S02]  /*2650*/  SYNCS.PHASECHK.TRANS64.TRYWAIT P0, [R2+URZ+0x90], R3 ;  /* 0x00009003020075a7 */ /* 0x000e6400080011ff */
[----:B-1----:R-:W-:Y:S05]  /*2660*/  @!P0 BRA `(.L_x_36) ;  /* 0x0000008000e88947 */ /* 0x002fea0003800000 */
.L_x_174:
[----:B------:R-:W2:Y:S01]  /*2670*/  LDS.128 R4, [R4+0x120] ;  /* 0x0001200004047984 */ /* 0x000ea20000000c00 */
[----:B------:R-:W-:Y:S01]  /*2680*/  R2UR UR9, R65 ;  /* 0x00000000410972ca */ /* 0x000fe200000e0000 */
[----:B-1----:R-:W-:Y:S01]  /*2690*/  VIADD R2, R2, 0xa0 ;  /* 0x000000a002027836 */ /* 0x002fe20000000000 */
[----:B---3--:R-:W-:Y:S01]  /*26a0*/  ISETP.GE.AND P0, PT, R26, 0x1, PT ;  /* 0x000000011a00780c */ /* 0x008fe20003f06270 */
[----:B------:R-:W-:Y:S01]  /*26b0*/  @!PT LDS RZ, [RZ] ;  /* 0x00000000fffff984 */ /* 0x000fe20000000800 */
[----:B------:R-:W-:Y:S01]  /*26c0*/  @!PT LDS RZ, [RZ] ;  /* 0x00000000fffff984 */ /* 0x000fe20000000800 */
[----:B------:R-:W-:Y:S01]  /*26d0*/  @!PT LDS RZ, [RZ] ;  /* 0x00000000fffff984 */ /* 0x000fe20000000800 */
[----:B------:R-:W-:Y:S01]  /*26e0*/  @!PT LDS RZ, [RZ] ;  /* 0x00000000fffff984 */ /* 0x000fe20000000800 */
[----:B------:R1:W-:Y:S06]  /*26f0*/  MEMBAR.ALL.CTA ;  /* 0x0000000000007992 */ /* 0x0003ec0000008000 */
[----:B-1----:R-:W1:Y:S01]  /*2700*/  FENCE.VIEW.ASYNC.S ;  /* 0x00000000000073c6 */ /* 0x002e620000000000 */
[----:B------:R-:W-:-:S04]  /*2710*/  PRMT R2, RZ, 0x654, R2 ;  /* 0x00000654ff027816 */ /* 0x000fc80000000002 */
[----:B-1----:R1:W-:Y:S01]  /*2720*/  SYNCS.ARRIVE.TRANS64.RED.A1T0 RZ, [R2+URZ], RZ ;  /* 0x000000ff02ff79a7 */ /* 0x0023e200081004ff */
[----:B--2---:R-:W-:-:S13]  /*2730*/  LOP3.LUT P2, RZ, R6, 0x1, RZ, 0xc0, !PT ;  /* 0x0000000106ff7812 */ /* 0x004fda000784c0ff */
[----:B------:R-:W-:Y:S01]  /*2740*/  @P2 SHF.R.U32.HI R3, RZ, 0x10, R5 ;  /* 0x00000010ff032819 */ /* 0x000fe20000011605 */
[----:B------:R-:W-:Y:S01]  /*2750*/  VOTEU.ANY UP0, P2 ;  /* 0x0000000000ff7886 */ /* 0x000fe20001000100 */
[----:B------:R-:W-:Y:S02]  /*2760*/  @P2 MOV R10, R4 ;  /* 0x00000004000a2202 */ /* 0x000fe40000000f00 */
[----:B------:R-:W-:Y:S02]  /*2770*/  @P2 R2UR.BROADCAST UR8, R3 ;  /* 0x00000000030822ca */ /* 0x000fe400008e0000 */
[----:B------:R-:W-:-:S11]  /*2780*/  @P2 LOP3.LUT R9, R5, 0xffff, RZ, 0xc0, !PT ;  /* 0x0000ffff05092812 */ /* 0x000fd600078ec0ff */
[----:B------:R-:W-:Y:S02]  /*2790*/  @UP0 UMOV UR9, UR8 ;  /* 0x0000000800090c82 */ /* 0x000fe40008000000 */
[----:B------:R-:W-:Y:S01]  /*27a0*/  IMAD.U32 R65, RZ, RZ, UR9 ;  /* 0x00000009ff417e24 */ /* 0x000fe2000f8e00ff */
[----:B-1----:R-:W-:Y:S06]  /*27b0*/  @!P0 BRA `(.L_x_37) ;  /* 0x0000000000b88947 */ /* 0x002fec0003800000 */
[----:B------:R-:W4:Y:S01]  /*27c0*/  LDC.64 R4, c[0x0][0xb18] ;  /* 0x0002c600ff047b82 */ /* 0x000f220000000a00 */
[----:B------:R-:W-:-:S07]  /*27d0*/  ISETP.NE.AND P3, PT, R26, 0x1, PT ;  /* 0x000000011a00780c */ /* 0x000fce0003f65270 */
[----:B------:R-:W1:Y:S08]  /*27e0*/  LDC.64 R6, c[0x0][0xb10] ;  /* 0x0002c400ff067b82 */ /* 0x000e700000000a00 */
[----:B------:R-:W2:Y:S08]  /*27f0*/  LDC R14, c[0x0][0xb20] ;  /* 0x0002c800ff0e7b82 */ /* 0x000eb00000000800 */
[----:B------:R-:W3:Y:S01]  /*2800*/  LDC R15, c[0x0][0xb0c] ;  /* 0x0002c300ff0f7b82 */ /* 0x000ee20000000800 */
[----:B----4-:R-:W-:Y:S01]  /*2810*/  IMAD.HI.U32 R19, R0, R5, RZ ;  /* 0x0000000500137227 */ /* 0x010fe200078e00ff */
[----:B------:R-:W-:-:S03]  /*2820*/  ISETP.NE.AND P0, PT, R4, 0x1, PT ;  /* 0x000000010400780c */ /* 0x000fc60003f05270 */
[----:B------:R-:W-:-:S03]  /*2830*/  IMAD.HI.U32 R5, R9, R5, RZ ;  /* 0x0000000509057227 */ /* 0x000fc600078e00ff */
[----:B------:R-:W4:Y:S01]  /*2840*/  LDC.64 R2, c[0x0][0xb28] ;  /* 0x0002ca00ff027b82 */ /* 0x000f220000000a00 */
[----:B-1----:R-:W-:-:S04]  /*2850*/  IMAD.HI.U32 R20, R8, R6, RZ ;  /* 0x0000000608147227 */ /* 0x002fc800078e00ff */
[----:B------:R-:W-:Y:S01]  /*2860*/  IMAD.HI.U32 R21, R10, R6, RZ ;  /* 0x000000060a157227 */ /* 0x000fe200078e00ff */
[----:B------:R-:W-:Y:S02]  /*2870*/  SHF.R.U32.HI R20, RZ, R7, R20 ;  /* 0x00000007ff147219 */ /* 0x000fe40000011614 */
[-C--:B--2---:R-:W-:Y:S02]  /*2880*/  SHF.R.U32.HI R19, RZ, R14.reuse, R19 ;  /* 0x0000000eff137219 */ /* 0x084fe40000011613 */
[----:B------:R-:W-:Y:S02]  /*2890*/  SHF.R.U32.HI R5, RZ, R14, R5 ;  /* 0x0000000eff057219 */ /* 0x000fe40000011605 */
[----:B------:R-:W-:Y:S02]  /*28a0*/  SEL R19, R0, R19, !P0 ;  /* 0x0000001300137207 */ /* 0x000fe40004000000 */
[----:B------:R-:W-:Y:S02]  /*28b0*/  SHF.R.U32.HI R21, RZ, R7, R21 ;  /* 0x00000007ff157219 */ /* 0x000fe40000011615 */
[----:B---3--:R-:W-:-:S02]  /*28c0*/  ISETP.NE.AND P1, PT, R15, 0x1, PT ;  /* 0x000000010f00780c */ /* 0x008fc40003f25270 */
[----:B------:R-:W-:Y:S02]  /*28d0*/  SEL R5, R9, R5, !P0 ;  /* 0x0000000509057207 */ /* 0x000fe40004000000 */
[----:B------:R-:W-:Y:S02]  /*28e0*/  SEL R20, R8, R20, !P1 ;  /* 0x0000001408147207 */ /* 0x000fe40004800000 */
[----:B------:R-:W-:Y:S01]  /*28f0*/  SEL R21, R10, R21, !P1 ;  /* 0x000000150a157207 */ /* 0x000fe20004800000 */
[----:B----4-:R-:W-:-:S04]  /*2900*/  IMAD.HI.U32 R18, R19, R2, RZ ;  /* 0x0000000213127227 */ /* 0x010fc800078e00ff */
        /* <DEDUP_REMOVED lines=10> */
[----:B------:R-:W-:-:S04]  /*29b0*/  @!P0 IMAD.HI.U32 R7, R21, R2, RZ ;  /* 0x0000000215078227 */ /* 0x000fc800078e00ff */
[----:B------:R-:W-:Y:S01]  /*29c0*/  IMAD.MOV R2, RZ, RZ, -R6 ;  /* 0x000000ffff027224 */ /* 0x000fe200078e0a06 */
[----:B------:R-:W-:Y:S02]  /*29d0*/  @!P0 SHF.R.U32.HI R3, RZ, R3, R7 ;  /* 0x00000003ff038219 */ /* 0x000fe40000011607 */
[----:B------:R-:W-:Y:S01]  /*29e0*/  IADD3 R7, PT, PT, -R5, RZ, RZ ;  /* 0x000000ff05077210 */ /* 0x000fe20007ffe1ff */
[----:B------:R-:W-:Y:S01]  /*29f0*/  IMAD R2, R26, R2, R5 ;  /* 0x000000021a027224 */ /* 0x000fe200078e0205 */
        /* <DEDUP_REMOVED lines=10> */
.L_x_37:
[----:B------:R-:W1:Y:S02]  /*2aa0*/  LDCU UR8, c[0x0][0xb30] ;  /* 0x00016600ff0877ac */ /* 0x000e640008000800 */
[----:B-1----:R-:W-:-:S09]  /*2ab0*/  UISETP.NE.AND UP0, UPT, UR8, 0x1, UPT ;  /* 0x000000010800788c */ /* 0x002fd2000bf05270 */
[----:B------:R-:W-:Y:S05]  /*2ac0*/  BRA.U UP0, `(.L_x_38) ;  /* 0x0000000100407547 */ /* 0x000fea000b800000 */
[----:B------:R-:W1:Y:S08]  /*2ad0*/  LDC.64 R4, c[0x0][0xb10] ;  /* 0x0002c400ff047b82 */ /* 0x000e700000000a00 */
[----:B------:R-:W2:Y:S08]  /*2ae0*/  LDC.64 R2, c[0x0][0xb18] ;  /* 0x0002c600ff027b82 */ /* 0x000eb00000000a00 */
[----:B------:R-:W3:Y:S08]  /*2af0*/  LDC R6, c[0x0][0xb20] ;  /* 0x0002c800ff067b82 */ /* 0x000ef00000000800 */
[----:B------:R-:W4:Y:S01]  /*2b00*/  LDC R7, c[0x0][0xb0c] ;  /* 0x0002c300ff077b82 */ /* 0x000f220000000800 */
[----:B-1----:R-:W-:-:S05]  /*2b10*/  IMAD.HI.U32 R4, R10, R4, RZ ;  /* 0x000000040a047227 */ /* 0x002fca00078e00ff */
[----:B------:R-:W-:Y:S01]  /*2b20*/  SHF.R.U32.HI R4, RZ, R5, R4 ;  /* 0x00000005ff047219 */ /* 0x000fe20000011604 */
[----:B--2---:R-:W-:Y:S01]  /*2b30*/  IMAD.HI.U32 R3, R9, R3, RZ ;  /* 0x0000000309037227 */ /* 0x004fe200078e00ff */
[----:B------:R-:W-:-:S04]  /*2b40*/  ISETP.NE.AND P0, PT, R2, 0x1, PT ;  /* 0x000000010200780c */ /* 0x000fc80003f05270 */
[----:B---3--:R-:W-:-:S04]  /*2b50*/  SHF.R.U32.HI R3, RZ, R6, R3 ;  /* 0x00000006ff037219 */ /* 0x008fc80000011603 */
[----:B------:R-:W-:Y:S02]  /*2b60*/  SEL R3, R9, R3, !P0 ;  /* 0x0000000309037207 */ /* 0x000fe40004000000 */
[----:B----4-:R-:W-:-:S04]  /*2b70*/  ISETP.NE.AND P1, PT, R7, 0x1, PT ;  /* 0x000000010700780c */ /* 0x010fc80003f25270 */
[----:B------:R-:W-:-:S05]  /*2b80*/  SEL R4, R10, R4, !P1 ;  /* 0x000000040a047207 */ /* 0x000fca0004800000 */
[----:B------:R-:W-:Y:S02]  /*2b90*/  IMAD.IADD R5, R3, 0x1, -R4 ;  /* 0x0000000103057824 */ /* 0x000fe400078e0a04 */
[----:B------:R-:W-:Y:S02]  /*2ba0*/  IMAD.IADD R3, R4, 0x1, -R3 ;  /* 0x0000000104037824 */ /* 0x000fe400078e0a03 */
[----:B------:R-:W-:Y:S02]  /*2bb0*/  IMAD R10, R5, R7, R10 ;  /* 0x00000007050a7224 */ /* 0x000fe400078e020a */
[----:B------:R-:W-:-:S07]  /*2bc0*/  IMAD R9, R3, R2, R9 ;  /* 0x0000000203097224 */ /* 0x000fce00078e0209 */
.L_x_38:
[----:B------:R-:W-:Y:S01]  /*2bd0*/  VIADD R16, R16, 0x1 ;  /* 0x0000000110107836 */ /* 0x000fe20000000000 */
[----:B------:R-:W-:Y:S01]  /*2be0*/  PLOP3.LUT P1, PT, PT, PT, PT, 0x80, 0x8 ;  /* 0x000000000008781c */ /* 0x000fe20003f2f070 */
[----:B------:R-:W-:Y:S02]  /*2bf0*/  IMAD.IADD R15, R10, 0x1, R63 ;  /* 0x000000010a0f7824 */ /* 0x000fe400078e023f */
[----:B------:R-:W-:Y:S01]  /*2c00*/  IMAD.IADD R14, R9, 0x1, R62 ;  /* 0x00000001090e7824 */ /* 0x000fe200078e023e */
[----:B------:R-:W-:-:S04]  /*2c10*/  ISETP.NE.AND P0, PT, R16, 0x2, PT ;  /* 0x000000021000780c */ /* 0x000fc80003f05270 */
[----:B------:R-:W-:Y:S02]  /*2c20*/  SEL R2, RZ, 0x1, P0 ;  /* 0x00000001ff027807 */ /* 0x000fe40000000000 */
[----:B------:R-:W-:Y:S02]  /*2c30*/  SEL R16, R16, RZ, P0 ;  /* 0x000000ff10107207 */ /* 0x000fe40000000000 */
[----:B------:R-:W-:Y:S01]  /*2c40*/  LOP3.LUT R13, R13, R2, RZ, 0x3c, !PT ;  /* 0x000000020d0d7212 */ /* 0x000fe200078e3cff */
[----:B------:R-:W-:Y:S06]  /*2c50*/  @P2 BRA `(.L_x_39) ;  /* 0xffffffe8003c2947 */ /* 0x000fec000383ffff */
[----:B------:R-:W-:Y:S01]  /*2c60*/  UIADD3 UR4, UPT, UPT, UR4, 0x20, URZ ;  /* 0x0000002004047890 */ /* 0x000fe2000fffe0ff */
[----:B------:R-:W-:-:S03]  /*2c70*/  SHF.L.U32 R2, R17, 0x1f, RZ ;  /* 0x0000001f11027819 */ /* 0x000fc600000006ff */
[----:B------:R-:W-:-:S09]  /*2c80*/  ULEA UR5, UR6, UR4, 0x3 ;  /* 0x0000000406057291 */ /* 0x000fd2000f8e18ff */
[----:B------:R-:W1:Y:S02]  /*2c90*/  SYNCS.PHASECHK.TRANS64.TRYWAIT P0, [UR5], R2 ;  /* 0x00000002ff0075a7 */ /* 0x000e640008001105 */
[----:B-1----:R-:W-:Y:S05]  /*2ca0*/  @!P0 BRA `(.L_x_40) ;  /* 0x0000007c006c8947 */ /* 0x002fea0003800000 */
.L_x_176:
[----:B------:R-:W-:-:S04]  /*2cb0*/  UIADD3 UR6, UPT, UPT, UR6, 0x1, URZ ;  /* 0x0000000106067890 */ /* 0x000fc8000fffe0ff */
[----:B------:R-:W-:-:S04]  /*2cc0*/  UISETP.NE.AND UP0, UPT, UR6, 0x4, UPT ;  /* 0x000000040600788c */ /* 0x000fc8000bf05270 */
[----:B------:R-:W-:Y:S02]  /*2cd0*/  USEL UR7, URZ, 0x1, UP0 ;  /* 0x00000001ff077887 */ /* 0x000fe40008000000 */
[----:B------:R-:W-:-:S04]  /*2ce0*/  USEL UR6, UR6, URZ, UP0 ;  /* 0x000000ff06067287 */ /* 0x000fc80008000000 */
[----:B------:R-:W-:Y:S01]  /*2cf0*/  ULEA UR5, UR6, UR4, 0x3 ;  /* 0x0000000406057291 */ /* 0x000fe2000f8e18ff */
[----:B-1----:R-:W-:-:S04]  /*2d00*/  LOP3.LUT R2, R17, UR7, RZ, 0x3c, !PT ;  /* 0x0000000711027c12 */ /* 0x002fc8000f8e3cff */
[----:B------:R-:W-:-:S04]  /*2d10*/  SHF.L.U32 R3, R2, 0x1f, RZ ;  /* 0x0000001f02037819 */ /* 0x000fc800000006ff */
[----:B------:R-:W1:Y:S02]  /*2d20*/  SYNCS.PHASECHK.TRANS64.TRYWAIT P0, [UR5], R3 ;  /* 0x00000003ff0075a7 */ /* 0x000e640008001105 */
[----:B-1----:R-:W-:Y:S05]  /*2d30*/  @!P0 BRA `(.L_x_41) ;  /* 0x0000007c00608947 */ /* 0x002fea0003800000 */
.L_x_178:
[----:B------:R-:W-:-:S04]  /*2d40*/  UIADD3 UR6, UPT, UPT, UR6, 0x1, URZ ;  /* 0x0000000106067890 */ /* 0x000fc8000fffe0ff */
[----:B------:R-:W-:-:S04]  /*2d50*/  UISETP.NE.AND UP0, UPT, UR6, 0x4, UPT ;  /* 0x000000040600788c */ /* 0x000fc8000bf05270 */
[----:B------:R-:W-:Y:S02]  /*2d60*/  USEL UR7, URZ, 0x1, UP0 ;  /* 0x00000001ff077887 */ /* 0x000fe40008000000 */
[----:B------:R-:W-:-:S04]  /*2d70*/  USEL UR6, UR6, URZ, UP0 ;  /* 0x000000ff06067287 */ /* 0x000fc80008000000 */
[----:B------:R-:W-:Y:S01]  /*2d80*/  ULEA UR5, UR6, UR4, 0x3 ;  /* 0x0000000406057291 */ /* 0x000fe2000f8e18ff */
[----:B------:R-:W-:-:S04]  /*2d90*/  LOP3.LUT R2, R2, UR7, RZ, 0x3c, !PT ;  /* 0x0000000702027c12 */ /* 0x000fc8000f8e3cff */
[----:B-1----:R-:W-:-:S04]  /*2da0*/  SHF.L.U32 R3, R2, 0x1f, RZ ;  /* 0x0000001f02037819 */ /* 0x002fc800000006ff */
[----:B------:R-:W1:Y:S02]  /*2db0*/  SYNCS.PHASECHK.TRANS64.TRYWAIT P0, [UR5], R3 ;  /* 0x00000003ff0075a7 */ /* 0x000e640008001105 */
[----:B-1----:R-:W-:Y:S05]  /*2dc0*/  @!P0 BRA `(.L_x_42) ;  /* 0x0000007c00548947 */ /* 0x002fea0003800000 */
.L_x_180:
[----:B------:R-:W-:-:S04]  /*2dd0*/  UIADD3 UR6, UPT, UPT, UR6, 0x1, URZ ;  /* 0x0000000106067890 */ /* 0x000fc8000fffe0ff */
[----:B------:R-:W-:-:S04]  /*2de0*/  UISETP.NE.AND UP0, UPT, UR6, 0x4, UPT ;  /* 0x000000040600788c */ /* 0x000fc8000bf05270 */
[----:B------:R-:W-:Y:S02]  /*2df0*/  USEL UR5, URZ, 0x1, UP0 ;  /* 0x00000001ff057887 */ /* 0x000fe40008000000 */
[----:B------:R-:W-:-:S04]  /*2e00*/  USEL UR6, UR6, URZ, UP0 ;  /* 0x000000ff06067287 */ /* 0x000fc80008000000 */
[----:B------:R-:W-:Y:S01]  /*2e10*/  ULEA UR6, UR6, UR4, 0x3 ;  /* 0x0000000406067291 */ /* 0x000fe2000f8e18ff */
[----:B------:R-:W-:-:S04]  /*2e20*/  LOP3.LUT R2, R2, UR5, RZ, 0x3c, !PT ;  /* 0x0000000502027c12 */ /* 0x000fc8000f8e3cff */
[----:B------:R-:W-:Y:S01]  /*2e30*/  SHF.L.U32 R2, R2, 0x1f, RZ ;  /* 0x0000001f02027819 */ /* 0x000fe200000006ff */
[----:B-1--4-:R-:W-:-:S07]  /*2e40*/  IMAD.U32 R0, RZ, RZ, UR6 ;  /* 0x00000006ff007e24 */ /* 0x012fce000f8e00ff */
.L_x_43:
[----:B-1----:R1:W2:Y:S02]  /*2e50*/  SYNCS.PHASECHK.TRANS64.TRYWAIT P0, [R0+URZ], R2 ;  /* 0x00000002000075a7 */ /* 0x0022a400080011ff */
[----:B--2---:R-:W-:Y:S05]  /*2e60*/  @!P0 NANOSLEEP.SYNCS 0x989680 ;  /* 0x009896800000895d */ /* 0x004fea0003900000 */
[----:B------:R-:W2:Y:S02]  /*2e70*/  @!P0 SYNCS.PHASECHK.TRANS64 P0, [R0+URZ], R2 ;  /* 0x00000002000085a7 */ /* 0x000ea400080010ff */
[----:B--2---:R-:W-:Y:S05]  /*2e80*/  @P0 EXIT ;  /* 0x000000000000094d */ /* 0x004fea0003800000 */
[----:B------:R-:W-:Y:S05]  /*2e90*/  BRA `(.L_x_43) ;  /* 0xfffffffc00ec7947 */ /* 0x000fea000383ffff */
.L_x_17:
[----:B------:R-:W-:-:S04]  /*2ea0*/  UISETP.NE.AND UP1, UPT, UR37, URZ, UPT ;  /* 0x000000ff2500728c */ /* 0x000fc8000bf25270 */
[----:B------:R-:W-:-:S09]  /*2eb0*/  UISETP.NE.OR UP1, UPT, UR8, 0x1, UP1 ;  /* 0x000000010800788c */ /* 0x000fd20008f25670 */
[----:B------:R-:W-:Y:S05]  /*2ec0*/  BRA.U UP1, `(.L_x_44) ;  /* 0x0000000501487547 */ /* 0x000fea000b800000 */
[----:B------:R-:W-:Y:S01]  /*2ed0*/  ISETP.NE.AND P2, PT, R2, RZ, PT ;  /* 0x000000ff0200720c */ /* 0x000fe20003f45270 */
[----:B------:R-:W-:Y:S01]  /*2ee0*/  IMAD.MOV.U32 R12, RZ, RZ, 0x1 ;  /* 0x00000001ff0c7424 */ /* 0x000fe200078e00ff */
[----:B------:R-:W-:Y:S02]  /*2ef0*/  CS2R R10, SRZ ;  /* 0x00000000000a7805 */ /* 0x000fe4000001ff00 */
[----:B------:R-:W-:Y:S01]  /*2f00*/  CS2R R8, SRZ ;  /* 0x0000000000087805 */ /* 0x000fe2000001ff00 */
[----:B------:R-:W-:Y:S01]  /*2f10*/  UMOV UR4, 0x400 ;  /* 0x0000040000047882 */ /* 0x000fe20000000000 */
[----:B------:R-:W-:Y:S01]  /*2f20*/  UMOV UR6, URZ ;  /* 0x000000ff00067c82 */ /* 0x000fe20008000000 */
[----:B------:R-:W-:-:S12]  /*2f30*/  ULEA UR37, UR37, UR4, 0x18 ;  /* 0x0000000425257291 */ /* 0x000fd8000f8ec0ff */
.L_x_48:
[----:B------:R-:W-:Y:S02]  /*2f40*/  LEA R0, R8, UR37, 0x3 ;  /* 0x0000002508007c11 */ /* 0x000fe4000f8e18ff */
[----:B------:R-:W-:-:S03]  /*2f50*/  SHF.L.U32 R4, R9, 0x1f, RZ ;  /* 0x0000001f09047819 */ /* 0x000fc600000006ff */
[----:B------:R-:W-:Y:S01]  /*2f60*/  VIADD R5, R0, 0x100 ;  /* 0x0000010000057836 */ /* 0x000fe20000000000 */
[----:B------:R-:W1:Y:S02]  /*2f70*/  SYNCS.PHASECHK.TRANS64.TRYWAIT P0, [R0+URZ+0xf0], R4 ;  /* 0x0000f004000075a7 */ /* 0x000e6400080011ff */
[----:B-1----:R-:W-:Y:S05]  /*2f80*/  @!P0 BRA `(.L_x_45) ;  /* 0x0000007800fc8947 */ /* 0x002fea0003800000 */
.L_x_181:
[----:B------:R-:W-:Y:S01]  /*2f90*/  ULEA UR5, UR6, UR37, 0x3 ;  /* 0x0000002506057291 */ /* 0x000fe2000f8e18ff */
[----:B-1----:R-:W-:Y:S01]  /*2fa0*/  PRMT R0, RZ, 0x654, R5 ;  /* 0x00000654ff007816 */ /* 0x002fe20000000005 */
[----:B------:R-:W-:Y:S01]  /*2fb0*/  @!P2 IMAD.MOV.U32 R4, RZ, RZ, 0x10 ;  /* 0x00000010ff04a424 */ /* 0x000fe200078e00ff */
[----:B------:R-:W-:Y:S01]  /*2fc0*/  SHF.L.U32 R5, R12, 0x1f, RZ ;  /* 0x0000001f0c057819 */ /* 0x000fe200000006ff */
[----:B------:R-:W-:Y:S01]  /*2fd0*/  UIADD3 UR4, UPT, UPT, UR5, 0x90, URZ ;  /* 0x0000009005047890 */ /* 0x000fe2000fffe0ff */
[----:B------:R1:W-:Y:S05]  /*2fe0*/  SYNCS.ARRIVE.TRANS64.RED.A1T0 RZ, [R0+URZ], RZ ;  /* 0x000000ff00ff79a7 */ /* 0x0003ea00081004ff */
[----:B------:R-:W-:Y:S01]  /*2ff0*/  IMAD.U32 R6, RZ, RZ, UR4 ;  /* 0x00000004ff067e24 */ /* 0x000fe2000f8e00ff */
[----:B------:R-:W2:Y:S04]  /*3000*/  SYNCS.PHASECHK.TRANS64.TRYWAIT P0, [UR5+0xa0], R5 ;  /* 0x0000a005ff0075a7 */ /* 0x000ea80008001105 */
[----:B------:R-:W-:Y:S01]  /*3010*/  PRMT R6, R2, 0x654, R6 ;  /* 0x0000065402067816 */ /* 0x000fe20000000006 */
[----:B-12---:R-:W-:Y:S06]  /*3020*/  @!P0 BRA `(.L_x_46) ;  /* 0x0000007800e88947 */ /* 0x006fec0003800000 */
.L_x_183:
[----:B------:R-:W-:Y:S01]  /*3030*/  ULEA UR4, UR6, UR37, 0x4 ;  /* 0x0000002506047291 */ /* 0x000fe2000f8e20ff */
[----:B------:R-:W-:Y:S01]  /*3040*/  SEL R3, R6, R3, !P2 ;  /* 0x0000000306037207 */ /* 0x000fe20005000000 */
[----:B------:R-:W-:Y:S01]  /*3050*/  UIADD3 UR5, UPT, UPT, UR5, 0x90, URZ ;  /* 0x0000009005057890 */ /* 0x000fe2000fffe0ff */
[----:B-1----:R-:W-:Y:S01]  /*3060*/  LEA R0, R11, UR37, 0x3 ;  /* 0x000000250b007c11 */ /* 0x002fe2000f8e18ff */
[----:B------:R-:W-:Y:S01]  /*3070*/  UIADD3 UR4, UPT, UPT, UR4, 0x120, URZ ;  /* 0x0000012004047890 */ /* 0x000fe2000fffe0ff */
[----:B------:R1:W-:Y:S01]  /*3080*/  @!P2 SYNCS.ARRIVE.TRANS64.RED RZ, [R3+URZ], R4 ;  /* 0x0000000403ffa9a7 */ /* 0x0003e200080004ff */
[----:B------:R-:W-:Y:S01]  /*3090*/  UIADD3 UR6, UPT, UPT, UR6, 0x1, URZ ;  /* 0x0000000106067890 */ /* 0x000fe2000fffe0ff */
[----:B------:R-:W-:-:S03]  /*30a0*/  VIADD R8, R8, 0x1 ;  /* 0x0000000108087836 */ /* 0x000fc60000000000 */
[----:B------:R-:W-:Y:S02]  /*30b0*/  UISETP.NE.AND UP0, UPT, UR6, 0x2, UPT ;  /* 0x000000020600788c */ /* 0x000fe4000bf05270 */
[----:B------:R-:W-:Y:S01]  /*30c0*/  ISETP.NE.AND P0, PT, R8, 0x2, PT ;  /* 0x000000020800780c */ /* 0x000fe20003f05270 */
[----:B------:R-:W-:Y:S06]  /*30d0*/  UGETNEXTWORKID.BROADCAST [UR4], [UR5] ;  /* 0x00000000040073ca */ /* 0x000fec0008000100 */
[----:B------:R-:W-:Y:S02]  /*30e0*/  USEL UR4, URZ, 0x1, UP0 ;  /* 0x00000001ff047887 */ /* 0x000fe40008000000 */
[----:B------:R-:W-:-:S04]  /*30f0*/  USEL UR6, UR6, URZ, UP0 ;  /* 0x000000ff06067287 */ /* 0x000fc80008000000 */
[----:B------:R-:W-:Y:S02]  /*3100*/  LOP3.LUT R12, R12, UR4, RZ, 0x3c, !PT ;  /* 0x000000040c0c7c12 */ /* 0x000fe4000f8e3cff */
[----:B-1----:R-:W-:-:S04]  /*3110*/  SHF.L.U32 R4, R10, 0x1f, RZ ;  /* 0x0000001f0a047819 */ /* 0x002fc800000006ff */
[----:B------:R-:W1:Y:S02]  /*3120*/  SYNCS.PHASECHK.TRANS64.TRYWAIT P1, [R0+URZ+0x90], R4 ;  /* 0x00009004000075a7 */ /* 0x000e6400080211ff */
[----:B-1----:R-:W-:Y:S05]  /*3130*/  @!P1 BRA `(.L_x_47) ;  /* 0x0000007800bc9947 */ /* 0x002fea0003800000 */
.L_x_184:
[C---:B-1----:R-:W-:Y:S01]  /*3140*/  LEA R4, R11.reuse, UR37, 0x4 ;  /* 0x000000250b047c11 */ /* 0x042fe2000f8e20ff */
[----:B------:R-:W-:Y:S01]  /*3150*/  VIADD R0, R0, 0xa0 ;  /* 0x000000a000007836 */ /* 0x000fe20000000000 */
[----:B------:R-:W-:Y:S01]  /*3160*/  SEL R8, R8, RZ, P0 ;  /* 0x000000ff08087207 */ /* 0x000fe20000000000 */
[----:B------:R-:W-:-:S03]  /*3170*/  VIADD R11, R11, 0x1 ;  /* 0x000000010b0b7836 */ /* 0x000fc60000000000 */
[----:B------:R-:W1:Y:S01]  /*3180*/  LDS.128 R4, [R4+0x120] ;  /* 0x0001200004047984 */ /* 0x000e620000000c00 */
[----:B------:R-:W-:Y:S02]  /*3190*/  PRMT R0, RZ, 0x654, R0 ;  /* 0x00000654ff007816 */ /* 0x000fe40000000000 */
[C---:B------:R-:W-:Y:S01]  /*31a0*/  ISETP.NE.AND P1, PT, R11.reuse, 0x2, PT ;  /* 0x000000020b00780c */ /* 0x040fe20003f25270 */
[----:B------:R-:W-:Y:S01]  /*31b0*/  @!PT LDS RZ, [RZ] ;  /* 0x00000000fffff984 */ /* 0x000fe20000000800 */
[----:B------:R-:W-:Y:S01]  /*31c0*/  @!PT LDS RZ, [RZ] ;  /* 0x00000000fffff984 */ /* 0x000fe20000000800 */
[----:B------:R-:W-:Y:S01]  /*31d0*/  @!PT LDS RZ, [RZ] ;  /* 0x00000000fffff984 */ /* 0x000fe20000000800 */
[----:B------:R-:W-:Y:S01]  /*31e0*/  @!PT LDS RZ, [RZ] ;  /* 0x00000000fffff984 */ /* 0x000fe20000000800 */
[----:B------:R2:W-:Y:S06]  /*31f0*/  MEMBAR.ALL.CTA ;  /* 0x0000000000007992 */ /* 0x0005ec0000008000 */
[----:B--2---:R-:W2:Y:S01]  /*3200*/  FENCE.VIEW.ASYNC.S ;  /* 0x00000000000073c6 */ /* 0x004ea20000000000 */
[----:B------:R-:W-:Y:S01]  /*3210*/  SEL R11, R11, RZ, P1 ;  /* 0x000000ff0b0b7207 */ /* 0x000fe20000800000 */
[----:B--2---:R2:W-:Y:S01]  /*3220*/  SYNCS.ARRIVE.TRANS64.RED.A1T0 RZ, [R0+URZ], RZ ;  /* 0x000000ff00ff79a7 */ /* 0x0045e200081004ff */
[----:B-1----:R-:W-:-:S02]  /*3230*/  LOP3.LUT P3, RZ, R6, 0x1, RZ, 0xc0, !PT ;  /* 0x0000000106ff7812 */ /* 0x002fc4000786c0ff */
[----:B------:R-:W-:-:S04]  /*3240*/  SEL R4, RZ, 0x1, P1 ;  /* 0x00000001ff047807 */ /* 0x000fc80000800000 */
[----:B------:R-:W-:Y:S02]  /*3250*/  LOP3.LUT R10, R10, R4, RZ, 0x3c, !PT ;  /* 0x000000040a0a7212 */ /* 0x000fe400078e3cff */
[----:B--2---:R-:W-:-:S04]  /*3260*/  SEL R0, RZ, 0x1, P0 ;  /* 0x00000001ff007807 */ /* 0x004fc80000000000 */
[----:B------:R-:W-:Y:S01]  /*3270*/  LOP3.LUT R9, R9, R0, RZ, 0x3c, !PT ;  /* 0x0000000009097212 */ /* 0x000fe200078e3cff */
[----:B------:R-:W-:Y:S06]  /*3280*/  @P3 BRA `(.L_x_48) ;  /* 0xfffffffc002c3947 */ /* 0x000fec000383ffff */
[----:B------:R-:W-:Y:S01]  /*3290*/  ULEA UR5, UR6, UR37, 0x3 ;  /* 0x0000002506057291 */ /* 0x000fe2000f8e18ff */
[----:B------:R-:W-:-:S08]  /*32a0*/  SHF.L.U32 R2, R12, 0x1f, RZ ;  /* 0x0000001f0c027819 */ /* 0x000fd000000006ff */
[----:B------:R-:W1:Y:S02]  /*32b0*/  SYNCS.PHASECHK.TRANS64 P0, [UR5+0xa0], R2 ;  /* 0x0000a002ff0075a7 */ /* 0x000e640008001005 */
[----:B-1----:R-:W-:Y:S05]  /*32c0*/  @P0 BRA `(.L_x_49) ;  /* 0x0000000000080947 */ /* 0x002fea0003800000 */
[----:B------:R-:W1:Y:S02]  /*32d0*/  SYNCS.PHASECHK.TRANS64.TRYWAIT P0, [UR5+0xa0], R2 ;  /* 0x0000a002ff0075a7 */ /* 0x000e640008001105 */
[----:B-1----:R-:W-:Y:S05]  /*32e0*/  @!P0 BRA `(.L_x_50) ;  /* 0x0000007800648947 */ /* 0x002fea0003800000 */
.L_x_49:
[----:B------:R-:W-:-:S04]  /*32f0*/  UIADD3 UR4, UPT, UPT, UR6, 0x1, URZ ;  /* 0x0000000106047890 */ /* 0x000fc8000fffe0ff */
[----:B------:R-:W-:-:S04]  /*3300*/  UISETP.NE.AND UP0, UPT, UR4, 0x2, UPT ;  /* 0x000000020400788c */ /* 0x000fc8000bf05270 */
[----:B------:R-:W-:Y:S02]  /*3310*/  USEL UR7, URZ, 0x1, UP0 ;  /* 0x00000001ff077887 */ /* 0x000fe40008000000 */
[----:B------:R-:W-:-:S04]  /*3320*/  USEL UR4, UR4, URZ, UP0 ;  /* 0x000000ff04047287 */ /* 0x000fc80008000000 */
[----:B------:R-:W-:Y:S01]  /*3330*/  ULEA UR4, UR4, UR37, 0x3 ;  /* 0x0000002504047291 */ /* 0x000fe2000f8e18ff */
[----:B-1----:R-:W-:-:S04]  /*3340*/  LOP3.LUT R2, R12, UR7, RZ, 0x3c, !PT ;  /* 0x000000070c027c12 */ /* 0x002fc8000f8e3cff */
[----:B------:R-:W-:-:S04]  /*3350*/  SHF.L.U32 R0, R2, 0x1f, RZ ;  /* 0x0000001f02007819 */ /* 0x000fc800000006ff */
[----:B------:R-:W1:Y:S02]  /*3360*/  SYNCS.PHASECHK.TRANS64 P0, [UR4+0xa0], R0 ;  /* 0x0000a000ff0075a7 */ /* 0x000e640008001004 */
[----:B-1----:R-:W-:Y:S05]  /*3370*/  @P0 EXIT ;  /* 0x000000000000094d */ /* 0x002fea0003800000 */
[----:B------:R-:W-:Y:S02]  /*3380*/  SHF.L.U32 R2, R2, 0x1f, RZ ;  /* 0x0000001f02027819 */ /* 0x000fe400000006ff */
[----:B------:R-:W-:-:S07]  /*3390*/  MOV R0, UR4 ;  /* 0x0000000400007c02 */ /* 0x000fce0008000f00 */
.L_x_51:
[----:B-1----:R1:W2:Y:S02]  /*33a0*/  SYNCS.PHASECHK.TRANS64.TRYWAIT P0, [R0+URZ+0xa0], R2 ;  /* 0x0000a002000075a7 */ /* 0x0022a400080011ff */
[----:B--2---:R-:W-:Y:S05]  /*33b0*/  @!P0 NANOSLEEP.SYNCS 0x989680 ;  /* 0x009896800000895d */ /* 0x004fea0003900000 */
[----:B------:R-:W2:Y:S02]  /*33c0*/  @!P0 SYNCS.PHASECHK.TRANS64 P0, [R0+URZ+0xa0], R2 ;  /* 0x0000a002000085a7 */ /* 0x000ea400080010ff */
[----:B--2---:R-:W-:Y:S05]  /*33d0*/  @P0 EXIT ;  /* 0x000000000000094d */ /* 0x004fea0003800000 */
[----:B------:R-:W-:Y:S05]  /*33e0*/  BRA `(.L_x_51) ;  /* 0xfffffffc00ec7947 */ /* 0x000fea000383ffff */
.L_x_44:
[----:B------:R-:W-:-:S09]  /*33f0*/  UISETP.NE.AND UP1, UPT, UR8, URZ, UPT ;  /* 0x000000ff0800728c */ /* 0x000fd2000bf25270 */
[----:B------:R-:W-:Y:S05]  /*3400*/  BRA.U UP1, `(.L_x_52) ;  /* 0x0000000d01cc7547 */ /* 0x000fea000b800000 */
[----:B------:R-:W-:Y:S01]  /*3410*/  UMOV UR4, 0x40 ;  /* 0x0000004000047882 */ /* 0x000fe20000000000 */
[----:B------:R-:W-:Y:S01]  /*3420*/  NOP ;  /* 0x0000000000007918 */ /* 0x000fe20000000000 */
[----:B------:R-:W-:Y:S01]  /*3430*/  ULEA UR4, UR37, UR4, 0x18 ;  /* 0x0000000425047291 */ /* 0x000fe2000f8ec0ff */
[----:B------:R-:W-:Y:S02]  /*3440*/  UMOV UR5, 0x400 ;  /* 0x0000040000057882 */ /* 0x000fe40000000000 */
[----:B------:R-:W-:-:S06]  /*3450*/  ULEA UR37, UR37, UR5, 0x18 ;  /* 0x0000000525257291 */ /* 0x000fcc000f8ec0ff */
[----:B------:R-:W1:Y:S02]  /*3460*/  LDS.U8 R0, [UR4+0x1c] ;  /* 0x00001c04ff007984 */ /* 0x000e640008000000 */
[----:B-1----:R-:W-:-:S13]  /*3470*/  ISETP.NE.AND P0, PT, R0, RZ, PT ;  /* 0x000000ff0000720c */ /* 0x002fda0003f05270 */
[----:B------:R-:W-:Y:S05]  /*3480*/  @P0 BRA `(.L_x_53) ;  /* 0x0000000000580947 */ /* 0x000fea0003800000 */
[----:B------:R-:W-:-:S13]  /*3490*/  ELECT P0, URZ, PT ;  /* 0x0000000000ff782f */ /* 0x000fda0003800000 */
[----:B------:R-:W-:Y:S05]  /*34a0*/  @!P0 BRA `(.L_x_54) ;  /* 0x0000000000608947 */ /* 0x000fea0003800000 */
[----:B------:R-:W-:Y:S01]  /*34b0*/  UMOV UR5, 0x10 ;  /* 0x0000001000057882 */ /* 0x000fe20000000000 */
[----:B------:R-:W-:Y:S01]  /*34c0*/  HFMA2 R0, -RZ, RZ, 0, 5.9604644775390625e-08 ;  /* 0x00000001ff007431 */ /* 0x000fe200000001ff */
[----:B------:R-:W-:-:S03]  /*34d0*/  MOV R2, 0xffff ;  /* 0x0000ffff00027802 */ /* 0x000fc60000000f00 */
[----:B------:R-:W-:Y:S04]  /*34e0*/  DEPBAR.LE SB1, 0x36 ;  /* 0x00009d800000791a */ /* 0x000fe80000000000 */
[----:B------:R-:W1:Y:S02]  /*34f0*/  UTCATOMSWS.FIND_AND_SET.ALIGN UP0, UR5, UR5 ;  /* 0x00000005000575e3 */ /* 0x000e640008000800 */
[----:B-1----:R-:W-:Y:S01]  /*3500*/  MOV R3, UR5 ;  /* 0x0000000500037c02 */ /* 0x002fe20008000f00 */
[----:B------:R-:W-:Y:S06]  /*3510*/  BRA.U UP0, `(.L_x_55) ;  /* 0x0000000100187547 */ /* 0x000fec000b800000 */
.L_x_56:
[----:B------:R-:W-:Y:S05]  /*3520*/  NANOSLEEP 0x64 ;  /* 0x000000640000795d */ /* 0x000fea0003800000 */
[----:B------:R-:W-:-:S05]  /*3530*/  UMOV UR5, 0x10 ;  /* 0x0000001000057882 */ /* 0x000fca0000000000 */
[----:B------:R-:W-:Y:S04]  /*3540*/  DEPBAR.LE SB1, 0x36 ;  /* 0x00009d800000791a */ /* 0x000fe80000000000 */
[----:B------:R-:W1:Y:S02]  /*3550*/  UTCATOMSWS.FIND_AND_SET.ALIGN UP0, UR5, UR5 ;  /* 0x00000005000575e3 */ /* 0x000e640008000800 */
[----:B-1----:R-:W-:Y:S01]  /*3560*/  MOV R3, UR5 ;  /* 0x0000000500037c02 */ /* 0x002fe20008000f00 */
[----:B------:R-:W-:Y:S05]  /*3570*/  BRA.U !UP0, `(.L_x_56) ;  /* 0xfffffffd08e87547 */ /* 0x000fea000b83ffff */
.L_x_55:
[-C--:B------:R-:W-:Y:S02]  /*3580*/  SHF.L.U32 R2, R2, R3.reuse, RZ ;  /* 0x0000000302027219 */ /* 0x080fe400000006ff */
[----:B------:R-:W-:Y:S01]  /*3590*/  SHF.L.U32 R0, R0, R3, RZ ;  /* 0x0000000300007219 */ /* 0x000fe200000006ff */
[----:B------:R-:W-:Y:S02]  /*35a0*/  IMAD.SHL.U32 R3, R3, 0x20, RZ ;  /* 0x0000002003037824 */ /* 0x000fe400078e00ff */
[----:B------:R1:W-:Y:S04]  /*35b0*/  ATOMS.OR RZ, [UR4+0x14], R2 ;  /* 0x00001402ffff798c */ /* 0x0003e8000b000004 */
[----:B------:R1:W-:Y:S04]  /*35c0*/  ATOMS.OR RZ, [UR4+0x18], R0 ;  /* 0x00001800ffff798c */ /* 0x0003e8000b000004 */
[----:B------:R1:W-:Y:S01]  /*35d0*/  STS [UR37+0x140], R3 ;  /* 0x00014003ff007988 */ /* 0x0003e20008000825 */
[----:B------:R-:W-:Y:S05]  /*35e0*/  BRA `(.L_x_54) ;  /* 0x0000000000107947 */ /* 0x000fea0003800000 */
.L_x_53:
[----:B------:R-:W-:Y:S02]  /*35f0*/  MOV R0, 0xffffffff ;  /* 0xffffffff00007802 */ /* 0x000fe40000000f00 */
[----:B------:R-:W-:-:S03]  /*3600*/  MOV R2, 0x3630 ;  /* 0x0000363000027802 */ /* 0x000fc60000000f00 */
[----:B------:R1:W-:Y:S04]  /*3610*/  STS [UR37+0x140], R0 ;  /* 0x00014000ff007988 */ /* 0x0003e80008000825 */
[----:B-1-3-5:R-:W-:Y:S05]  /*3620*/  CALL.REL.NOINC `($__internal_1_$__cuda_sm10x_tcgen05_guardrail_trap_phase_invalid_during_alloc) ;  /* 0x00000080005c7944 */ /* 0x02afea0003c00000 */
.L_x_54:
[----:B------:R-:W-:Y:S05]  /*3630*/  WARPSYNC.ALL ;  /* 0x0000000000007948 */ /* 0x000fea0003800000 */
[----:B------:R-:W2:Y:S01]  /*3640*/  S2UR UR5, SR_CgaCtaId ;  /* 0x00000000000579c3 */ /* 0x000ea20000008800 */
[----:B------:R-:W-:Y:S01]  /*3650*/  UMOV UR4, 0x400 ;  /* 0x0000040000047882 */ /* 0x000fe20000000000 */
[----:B------:R-:W-:-:S06]  /*3660*/  NOP ;  /* 0x0000000000007918 */ /* 0x000fcc0000000000 */
[----:B------:R-:W-:Y:S06]  /*3670*/  BAR.ARV 0x6, 0xa0 ;  /* 0x0182800000007b1d */ /* 0x000fec0000002000 */
[----:B------:R-:W4:Y:S01]  /*3680*/  LDCU UR7, c[0x0][0x38c] ;  /* 0x00007180ff0777ac */ /* 0x000f220008000800 */
[----:B------:R-:W-:Y:S01]  /*3690*/  IMAD.MOV.U32 R11, RZ, RZ, 0x1 ;  /* 0x00000001ff0b7424 */ /* 0x000fe200078e00ff */
[----:B------:R-:W-:Y:S01]  /*36a0*/  CS2R R8, SRZ ;  /* 0x0000000000087805 */ /* 0x000fe2000001ff00 */
[----:B------:R-:W-:Y:S01]  /*36b0*/  IMAD.MOV.U32 R10, RZ, RZ, RZ ;  /* 0x000000ffff0a7224 */ /* 0x000fe200078e00ff */
[----:B------:R-:W3:Y:S01]  /*36c0*/  LDCU UR6, c[0x0][0x38c] ;  /* 0x00007180ff0677ac */ /* 0x000ee20008000800 */
[----:B------:R-:W-:Y:S01]  /*36d0*/  UMOV UR15, URZ ;  /* 0x000000ff000f7c82 */ /* 0x000fe20008000000 */
[----:B------:R-:W-:Y:S01]  /*36e0*/  UMOV UR14, URZ ;  /* 0x000000ff000e7c82 */ /* 0x000fe20008000000 */
[----:B--2---:R-:W-:Y:S01]  /*36f0*/  ULEA UR5, UR5, UR4, 0x18 ;  /* 0x0000000405057291 */ /* 0x004fe2000f8ec0ff */
[----:B------:R-:W-:Y:S01]  /*3700*/  UMOV UR24, 0x0 ;  /* 0x0000000000187882 */ /* 0x000fe20000000000 */
[----:B------:R-:W-:-:S02]  /*3710*/  UMOV UR25, 0x4418910 ;  /* 0x0441891000197882 */ /* 0x000fc40000000000 */
[----:B------:R-:W-:Y:S02]  /*3720*/  UIADD3 UR10, UPT, UPT, UR5, 0x8800, URZ ;  /* 0x00008800050a7890 */ /* 0x000fe4000fffe0ff */
[----:B------:R-:W-:Y:S02]  /*3730*/  UIADD3 UR11, UPT, UPT, UR5, 0x10800, URZ ;  /* 0x00010800050b7890 */ /* 0x000fe4000fffe0ff */
[----:B----4-:R-:W-:Y:S01]  /*3740*/  UIADD3 UR7, UPT, UPT, UR7, 0x1f, URZ ;  /* 0x0000001f07077890 */ /* 0x010fe2000fffe0ff */
[----:B-1----:R-:W1:Y:S01]  /*3750*/  LDS R0, [UR5+0x140] ;  /* 0x00014005ff007984 */ /* 0x002e620008000800 */
[----:B------:R-:W-:Y:S02]  /*3760*/  USHF.R.U32.HI UR10, URZ, 0x4, UR10 ;  /* 0x00000004ff0a7899 */ /* 0x000fe4000801160a */
[----:B------:R-:W-:Y:S02]  /*3770*/  USHF.R.S32.HI UR4, URZ, 0x1f, UR7 ;  /* 0x0000001fff047899 */ /* 0x000fe40008011407 */
[----:B------:R-:W-:-:S02]  /*3780*/  USHF.R.U32.HI UR11, URZ, 0x4, UR11 ;  /* 0x00000004ff0b7899 */ /* 0x000fc4000801160b */
[----:B------:R-:W-:Y:S02]  /*3790*/  ULEA.HI UR4, UR4, UR7, URZ, 0x5 ;  /* 0x0000000704047291 */ /* 0x000fe4000f8f28ff */
[----:B------:R-:W-:Y:S02]  /*37a0*/  ULOP3.LUT UR10, UR10, 0x3fff, URZ, 0xc0, !UPT ;  /* 0x00003fff0a0a7892 */ /* 0x000fe4000f8ec0ff */
[----:B------:R-:W-:Y:S02]  /*37b0*/  USHF.R.S32.HI UR4, URZ, 0x5, UR4 ;  /* 0x00000005ff047899 */ /* 0x000fe40008011404 */
[----:B------:R-:W-:Y:S02]  /*37c0*/  ULOP3.LUT UR11, UR11, 0x3fff, URZ, 0xc0, !UPT ;  /* 0x00003fff0b0b7892 */ /* 0x000fe4000f8ec0ff */
[----:B------:R-:W-:Y:S01]  /*37d0*/  UISETP.LT.AND UP0, UPT, UR4, 0x1, UPT ;  /* 0x000000010400788c */ /* 0x000fe2000bf01270 */
[----:B------:R-:W-:Y:S01]  /*37e0*/  UMOV UR22, 0x0 ;  /* 0x0000000000167882 */ /* 0x000fe20000000000 */
[----:B------:R-:W-:-:S02]  /*37f0*/  UMOV UR23, 0x4418910 ;  /* 0x0441891000177882 */ /* 0x000fc40000000000 */
[----:B------:R-:W-:Y:S02]  /*3800*/  USEL UR9, UR4, 0x1, !UP0 ;  /* 0x0000000104097887 */ /* 0x000fe4000c000000 */
[----:B------:R-:W-:Y:S02]  /*3810*/  ULOP3.LUT UR10, UR10, 0x1000000, URZ, 0xfc, !UPT ;  /* 0x010000000a0a7892 */ /* 0x000fe4000f8efcff */
[----:B------:R-:W-:Y:S02]  /*3820*/  ULOP3.LUT UR11, UR11, 0x1000000, URZ, 0xfc, !UPT ;  /* 0x010000000b0b7892 */ /* 0x000fe4000f8efcff */
[----:B------:R-:W-:Y:S02]  /*3830*/  UIADD3 UR9, UPT, UPT, -UR9, URZ, URZ ;  /* 0x000000ff09097290 */ /* 0x000fe4000fffe1ff */
[----:B---3--:R-:W-:Y:S01]  /*3840*/  UISETP.GE.AND UP3, UPT, UR6, 0x1, UPT ;  /* 0x000000010600788c */ /* 0x008fe2000bf66270 */
[----:B------:R-:W-:Y:S01]  /*3850*/  UMOV UR20, 0x0 ;  /* 0x0000000000147882 */ /* 0x000fe20000000000 */
[----:B------:R-:W-:Y:S01]  /*3860*/  UMOV UR21, 0x4418910 ;  /* 0x0441891000157882 */ /* 0x000fe20000000000 */
[----:B------:R-:W-:Y:S01]  /*3870*/  UMOV UR18, 0x0 ;  /* 0x0000000000127882 */ /* 0x000fe20000000000 */
[----:B------:R-:W-:Y:S01]  /*3880*/  UMOV UR19, 0x4418910 ;  /* 0x0441891000137882 */ /* 0x000fe20000000000 */
[----:B-1----:R-:W-:-:S15]  /*3890*/  R2UR UR16, R0 ;  /* 0x00000000001072ca */ /* 0x002fde00000e0000 */
.L_x_63:
[----:B------:R-:W-:Y:S02]  /*38a0*/  LEA R0, R10, UR5, 0x3 ;  /* 0x000000050a007c11 */ /* 0x000fe4000f8e18ff */
[----:B------:R-:W-:Y:S02]  /*38b0*/  SHF.L.U32 R2, R9, 0x1f, RZ ;  /* 0x0000001f09027819 */ /* 0x000fe400000006ff */
[----:B------:R-:W-:Y:S01]  /*38c0*/  PLOP3.LUT P0, PT, PT, PT, UP3, 0x80, 0x8 ;  /* 0x000000000008781c */ /* 0x000fe20003f0f038 */
[----:B------:R-:W-:Y:S01]  /*38d0*/  VIADD R3, R0, 0xa0 ;  /* 0x000000a000037836 */ /* 0x000fe20000000000 */
[----:B-1----:R-:W1:Y:S02]  /*38e0*/  SYNCS.PHASECHK.TRANS64.TRYWAIT P1, [R0+URZ+0x90], R2 ;  /* 0x00009002000075a7 */ /* 0x002e6400080211ff */
[----:B-1-3--:R-:W-:Y:S09]  /*38f0*/  @!P1 BRA `(.L_x_57) ;  /* 0x0000007000f89947 */ /* 0x00aff20003800000 */
.L_x_186:
[----:B------:R-:W-:Y:S01]  /*3900*/  LEA R4, R10, UR5, 0x4 ;  /* 0x000000050a047c11 */ /* 0x000fe2000f8e20ff */
[----:B------:R-:W-:Y:S01]  /*3910*/  @UP3 ULEA UR6, UR14, UR5, 0x3 ;  /* 0x000000050e063291 */ /* 0x000fe2000f8e18ff */
[----:B------:R-:W-:Y:S01]  /*3920*/  PLOP3.LUT P2, PT, PT, PT, PT, 0x80, 0x8 ;  /* 0x000000000008781c */ /* 0x000fe20003f4f070 */
[----:B------:R-:W-:Y:S01]  /*3930*/  ULEA UR7, UR15, UR5, 0x3 ;  /* 0x000000050f077291 */ /* 0x000fe2000f8e18ff */
[----:B------:R-:W-:Y:S02]  /*3940*/  PRMT R3, RZ, 0x654, R3 ;  /* 0x00000654ff037816 */ /* 0x000fe40000000003 */
[----:B------:R-:W2:Y:S01]  /*3950*/  LDS.128 R4, [R4+0x120] ;  /* 0x0001200004047984 */ /* 0x000ea20000000c00 */
[----:B-1----:R-:W-:Y:S02]  /*3960*/  @P0 SHF.L.U32 R2, R8, 0x1f, RZ ;  /* 0x0000001f08020819 */ /* 0x002fe400000006ff */
[----:B------:R-:W-:Y:S01]  /*3970*/  SHF.L.U32 R0, R11, 0x1f, RZ ;  /* 0x0000001f0b007819 */ /* 0x000fe200000006ff */
[----:B------:R-:W-:Y:S01]  /*3980*/  @!PT LDS RZ, [RZ] ;  /* 0x00000000fffff984 */ /* 0x000fe20000000800 */
[----:B------:R-:W-:Y:S01]  /*3990*/  @!PT LDS RZ, [RZ] ;  /* 0x00000000fffff984 */ /* 0x000fe20000000800 */
[----:B------:R-:W-:Y:S01]  /*39a0*/  @!PT LDS RZ, [RZ] ;  /* 0x00000000fffff984 */ /* 0x000fe20000000800 */
[----:B------:R-:W-:Y:S01]  /*39b0*/  @!PT LDS RZ, [RZ] ;  /* 0x00000000fffff984 */ /* 0x000fe20000000800 */
[----:B------:R1:W-:Y:S06]  /*39c0*/  MEMBAR.ALL.CTA ;  /* 0x0000000000007992 */ /* 0x0003ec0000008000 */
[----:B-1----:R-:W1:Y:S02]  /*39d0*/  FENCE.VIEW.ASYNC.S ;  /* 0x00000000000073c6 */ /* 0x002e640000000000 */
[----:B-1----:R1:W-:Y:S01]  /*39e0*/  SYNCS.ARRIVE.TRANS64.RED.A1T0 RZ, [R3+URZ], RZ ;  /* 0x000000ff03ff79a7 */ /* 0x0023e200081004ff */
[----:B------:R1:W3:Y:S01]  /*39f0*/  @P0 SYNCS.PHASECHK.TRANS64.TRYWAIT P2, [UR6], R2 ;  /* 0x00000002ff0005a7 */ /* 0x0002e20008041106 */
[----:B------:R-:W-:Y:S01]  /*3a00*/  ULEA.HI UR6, UR15, UR15, URZ, 0x1 ;  /* 0x0000000f0f067291 */ /* 0x000fe2000f8f08ff */
[----:B--2---:R-:W-:-:S03]  /*3a10*/  LOP3.LUT P1, RZ, R6, 0x1, RZ, 0xc0, !PT ;  /* 0x0000000106ff7812 */ /* 0x004fc6000782c0ff */
[----:B------:R-:W-:Y:S02]  /*3a20*/  USHF.L.U32 UR8, UR6, 0x7, URZ ;  /* 0x0000000706087899 */ /* 0x000fe400080006ff */
[----:B------:R-:W-:Y:S02]  /*3a30*/  ULOP3.LUT UR6, UR6, 0xffe, URZ, 0xc0, !UPT ;  /* 0x00000ffe06067892 */ /* 0x000fe4000f8ec0ff */
[----:B------:R-:W-:Y:S02]  /*3a40*/  ULOP3.LUT UR8, UR8, 0xffffff00, URZ, 0xc0, !UPT ;  /* 0xffffff0008087892 */ /* 0x000fe4000f8ec0ff */
[----:B------:R-:W-:Y:S02]  /*3a50*/  UIADD3 UR6, UPT, UPT, -UR6, UR15, URZ ;  /* 0x0000000f06067290 */ /* 0x000fe4000fffe1ff */
[----:B------:R-:W-:Y:S01]  /*3a60*/  UIADD3 UR8, UPT, UPT, UR16, UR8, URZ ;  /* 0x0000000810087290 */ /* 0x000fe2000fffe0ff */
[----:B------:R-:W2:Y:S03]  /*3a70*/  SYNCS.PHASECHK.TRANS64.TRYWAIT P0, [UR7+0xd0], R0 ;  /* 0x0000d000ff0075a7 */ /* 0x000ea60008001107 */
[----:B------:R-:W-:Y:S01]  /*3a80*/  ULEA UR8, UR6, UR8, 0x14 ;  /* 0x0000000806087291 */ /* 0x000fe2000f8ea0ff */
[----:B-123--:R-:W-:Y:S11]  /*3a90*/  @!P0 BRA `(.L_x_58) ;  /* 0x0000007000a48947 */ /* 0x00eff60003800000 */
.L_x_188:
[----:B------:R-:W-:Y:S01]  /*3aa0*/  IADD3 R10, PT, PT, R10, 0x1, RZ ;  /* 0x000000010a0a7810 */ /* 0x000fe20007ffe0ff */
[----:B------:R-:W-:Y:S06]  /*3ab0*/  BRA.U !UP3, `(.L_x_59) ;  /* 0x000000010bc07547 */ /* 0x000fec000b800000 */
[----:B------:R-:W-:Y:S01]  /*3ac0*/  UPLOP3.LUT UP4, UPT, UPT, UPT, UPT, 0x40, 0x4 ;  /* 0x000000000004789c */ /* 0x000fe20003f8e870 */
[----:B------:R-:W-:Y:S01]  /*3ad0*/  UMOV UR13, UR9 ;  /* 0x00000009000d7c82 */ /* 0x000fe20008000000 */
[----:B------:R-:W-:Y:S01]  /*3ae0*/  UMOV UR12, UR4 ;  /* 0x00000004000c7c82 */ /* 0x000fe20008000000 */
[----:B------:R-:W-:-:S08]  /*3af0*/  UMOV UR17, UR14 ;  /* 0x0000000e00117c82 */ /* 0x000fd00008000000 */
.L_x_62:
[----:B------:R-:W-:Y:S02]  /*3b00*/  UIADD3 UR13, UPT, UPT, UR13, 0x1, URZ ;  /* 0x000000010d0d7890 */ /* 0x000fe4000fffe0ff */
[----:B--2---:R-:W-:Y:S02]  /*3b10*/  ULEA UR6, UR17, UR5, 0x3 ;  /* 0x0000000511067291 */ /* 0x004fe4000f8e18ff */
[----:B------:R-:W-:Y:S01]  /*3b20*/  UISETP.NE.AND UP0, UPT, UR13, URZ, UPT ;  /* 0x000000ff0d00728c */ /* 0x000fe2000bf05270 */
[----:B---3--:R-:W-:Y:S10]  /*3b30*/  @P2 BRA `(.L_x_60) ;  /* 0x00000000000c2947 */ /* 0x008ff40003800000 */
[----:B-1----:R-:W-:Y:S04]  /*3b40*/  SHF.L.U32 R2, R8, 0x1f, RZ ;  /* 0x0000001f08027819 */ /* 0x002fe800000006ff */
[----:B------:R-:W1:Y:S02]  /*3b50*/  SYNCS.PHASECHK.TRANS64.TRYWAIT P0, [UR6], R2 ;  /* 0x00000002ff0075a7 */ /* 0x000e640008001106 */
[----:B-1----:R-:W-:Y:S05]  /*3b60*/  @!P0 BRA `(.L_x_61) ;  /* 0x0000007000888947 */ /* 0x002fea0003800000 */
.L_x_60:
[----:B------:R-:W-:Y:S01]  /*3b70*/  UISETP.NE.AND UP1, UPT, UR12, 0x1, UPT ;  /* 0x000000010c00788c */ /* 0x000fe2000bf25270 */
[----:B------:R-:W-:Y:S01]  /*3b80*/  PLOP3.LUT P2, PT, PT, PT, PT, 0x80, 0x8 ;  /* 0x000000000008781c */ /* 0x000fe20003f4f070 */
[----:B------:R-:W-:Y:S02]  /*3b90*/  UIADD3 UR14, UPT, UPT, UR17, 0x1, URZ ;  /* 0x00000001110e7890 */ /* 0x000fe4000fffe0ff */
[----:B------:R-:W-:Y:S02]  /*3ba0*/  ULEA UR28, UR17, UR11, 0xb ;  /* 0x0000000b111c7291 */ /* 0x000fe4000f8e58ff */
[----:B------:R-:W-:Y:S01]  /*3bb0*/  UISETP.NE.AND UP2, UPT, UR14, 0x4, UPT ;  /* 0x000000040e00788c */ /* 0x000fe2000bf45270 */
[----:B------:R-:W-:Y:S01]  /*3bc0*/  PLOP3.LUT P0, PT, PT, PT, UP1, 0x80, 0x8 ;  /* 0x000000000008781c */ /* 0x000fe20003f0f018 */
[----:B------:R-:W-:Y:S02]  /*3bd0*/  UIADD3 UR40, UPT, UPT, UR28, 0x40, URZ ;  /* 0x000000401c287890 */ /* 0x000fe4000fffe0ff */
[----:B------:R-:W-:Y:S02]  /*3be0*/  USEL UR27, URZ, 0x1, UP2 ;  /* 0x00000001ff1b7887 */ /* 0x000fe40009000000 */
[----:B------:R-:W-:Y:S02]  /*3bf0*/  USEL UR14, UR14, URZ, UP2 ;  /* 0x000000ff0e0e7287 */ /* 0x000fe40009000000 */
[----:B------:R-:W-:Y:S02]  /*3c00*/  UIADD3 UR36, UPT, UPT, UR28, 0x80, URZ ;  /* 0x000000801c247890 */ /* 0x000fe4000fffe0ff */
[----:B------:R-:W-:Y:S01]  /*3c10*/  @UP1 ULEA UR26, UR14, UR5, 0x3 ;  /* 0x000000050e1a1291 */ /* 0x000fe2000f8e18ff */
[----:B------:R-:W-:Y:S01]  /*3c20*/  LOP3.LUT R8, R8, UR27, RZ, 0x3c, !PT ;  /* 0x0000001b08087c12 */ /* 0x000fe2000f8e3cff */
[----:B------:R-:W-:Y:S02]  /*3c30*/  UIADD3 UR32, UPT, UPT, UR28, 0xc0, URZ ;  /* 0x000000c01c207890 */ /* 0x000fe4000fffe0ff */
[----:B------:R-:W-:Y:S01]  /*3c40*/  UIADD3 UR6, UPT, UPT, UR6, 0x20, URZ ;  /* 0x0000002006067890 */ /* 0x000fe2000fffe0ff */
[----:B-1----:R-:W-:Y:S01]  /*3c50*/  @P0 SHF.L.U32 R0, R8, 0x1f, RZ ;  /* 0x0000001f08000819 */ /* 0x002fe200000006ff */
[----:B------:R-:W-:Y:S01]  /*3c60*/  UIADD3 UR12, UPT, UPT, UR12, -0x1, URZ ;  /* 0xffffffff0c0c7890 */ /* 0x000fe2000fffe0ff */
[----:B------:R-:W-:Y:S02]  /*3c70*/  UMOV UR29, 0x20004020 ;  /* 0x20004020001d7882 */ /* 0x000fe40000000000 */
[----:B------:R2:W3:Y:S01]  /*3c80*/  @P0 SYNCS.PHASECHK.TRANS64.TRYWAIT P2, [UR26], R0 ;  /* 0x00000000ff0005a7 */ /* 0x0004e2000804111a */
[----:B------:R-:W-:Y:S01]  /*3c90*/  ULEA UR26, UR17, UR10, 0x9 ;  /* 0x0000000a111a7291 */ /* 0x000fe2000f8e48ff */
[----:B------:R-:W-:Y:S01]  /*3ca0*/  UMOV UR27, 0x20004020 ;  /* 0x20004020001b7882 */ /* 0x000fe20000000000 */
[----:B------:R-:W-:Y:S02]  /*3cb0*/  UMOV UR41, 0x20004020 ;  /* 0x2000402000297882 */ /* 0x000fe40000000000 */
[----:B------:R-:W-:Y:S02]  /*3cc0*/  UIADD3 UR38, UPT, UPT, UR26, 0x40, URZ ;  /* 0x000000401a267890 */ /* 0x000fe4000fffe0ff */
[----:B------:R-:W-:Y:S02]  /*3cd0*/  UIADD3 UR34, UPT, UPT, UR26, 0x80, URZ ;  /* 0x000000801a227890 */ /* 0x000fe4000fffe0ff */
[----:B------:R-:W-:Y:S01]  /*3ce0*/  UIADD3 UR30, UPT, UPT, UR26, 0xc0, URZ ;  /* 0x000000c01a1e7890 */ /* 0x000fe2000fffe0ff */
[----:B------:R2:W-:Y:S01]  /*3cf0*/  UTCHMMA gdesc[UR26], gdesc[UR28], tmem[UR8], tmem[UR24], idesc[UR25], UP4 ;  /* 0x00ff181c1a0075ea */ /* 0x0005e2000a000008 */
[----:B------:R-:W-:Y:S01]  /*3d00*/  UPLOP3.LUT UP4, UPT, UPT, UPT, UPT, 0x80, 0x8 ;  /* 0x000000000008789c */ /* 0x000fe20003f8f070 */
[----:B------:R-:W-:Y:S01]  /*3d10*/  UMOV UR39, 0x20004020 ;  /* 0x2000402000277882 */ /* 0x000fe20000000000 */
[----:B------:R-:W-:Y:S01]  /*3d20*/  UMOV UR37, 0x20004020 ;  /* 0x2000402000257882 */ /* 0x000fe20000000000 */
[----:B------:R2:W-:Y:S01]  /*3d30*/  UTCHMMA gdesc[UR38], gdesc[UR40], tmem[UR8], tmem[UR22], idesc[UR23], UPT ;  /* 0x00ff1628260075ea */ /* 0x0005e2000b800008 */
[----:B------:R-:W-:Y:S01]  /*3d40*/  UMOV UR35, 0x20004020 ;  /* 0x2000402000237882 */ /* 0x000fe20000000000 */
[----:B------:R-:W-:Y:S01]  /*3d50*/  UMOV UR33, 0x20004020 ;  /* 0x2000402000217882 */ /* 0x000fe20000000000 */
[----:B------:R-:W-:Y:S01]  /*3d60*/  UMOV UR31, 0x20004020 ;  /* 0x20004020001f7882 */ /* 0x000fe20000000000 */
[----:B------:R2:W-:Y:S01]  /*3d70*/  UTCHMMA gdesc[UR34], gdesc[UR36], tmem[UR8], tmem[UR20], idesc[UR21], UPT ;  /* 0x00ff1424220075ea */ /* 0x0005e2000b800008 */
[----:B------:R2:W-:Y:S01]  /*3d80*/  UTCHMMA gdesc[UR30], gdesc[UR32], tmem[UR8], tmem[UR18], idesc[UR19], UPT ;  /* 0x00ff12201e0075ea */ /* 0x0005e2000b800008 */
[----:B------:R2:W-:Y:S01]  /*3d90*/  UTCBAR [UR6], URZ ;  /* 0x000000ff060073e9 */ /* 0x0005e200080000ff */
[----:B------:R-:W-:Y:S01]  /*3da0*/  UMOV UR17, UR14 ;  /* 0x0000000e00117c82 */ /* 0x000fe20008000000 */
[----:B------:R-:W-:Y:S05]  /*3db0*/  BRA.U UP0, `(.L_x_62) ;  /* 0xfffffffd00507547 */ /* 0x000fea000b83ffff */
.L_x_59:
[----:B------:R-:W-:Y:S01]  /*3dc0*/  UIADD3 UR15, UPT, UPT, UR15, 0x1, URZ ;  /* 0x000000010f0f7890 */ /* 0x000fe2000fffe0ff */
[C---:B------:R-:W-:Y:S01]  /*3dd0*/  ISETP.NE.AND P0, PT, R10.reuse, 0x2, PT ;  /* 0x000000020a00780c */ /* 0x040fe20003f05270 */
[----:B------:R-:W-:Y:S02]  /*3de0*/  UIADD3 UR7, UPT, UPT, UR7, 0xb0, URZ ;  /* 0x000000b007077890 */ /* 0x000fe4000fffe0ff */
[----:B------:R-:W-:Y:S01]  /*3df0*/  UISETP.NE.AND UP0, UPT, UR15, 0x4, UPT ;  /* 0x000000040f00788c */ /* 0x000fe2000bf05270 */
[----:B-12---:R-:W-:Y:S02]  /*3e00*/  SEL R0, RZ, 0x1, P0 ;  /* 0x00000001ff007807 */ /* 0x006fe40000000000 */
[----:B------:R-:W-:Y:S01]  /*3e10*/  SEL R10, R10, RZ, P0 ;  /* 0x000000ff0a0a7207 */ /* 0x000fe20000000000 */
[----:B------:R-:W-:Y:S01]  /*3e20*/  USEL UR6, URZ, 0x1, UP0 ;  /* 0x00000001ff067887 */ /* 0x000fe20008000000 */
[----:B------:R-:W-:Y:S01]  /*3e30*/  LOP3.LUT R9, R9, R0, RZ, 0x3c, !PT ;  /* 0x0000000009097212 */ /* 0x000fe200078e3cff */
[----:B------:R-:W-:Y:S01]  /*3e40*/  USEL UR15, UR15, URZ, UP0 ;  /* 0x000000ff0f0f7287 */ /* 0x000fe20008000000 */
[----:B------:R1:W-:Y:S03]  /*3e50*/  UTCBAR [UR7], URZ ;  /* 0x000000ff070073e9 */ /* 0x0003e600080000ff */
[----:B------:R-:W-:Y:S01]  /*3e60*/  LOP3.LUT R11, R11, UR6, RZ, 0x3c, !PT ;  /* 0x000000060b0b7c12 */ /* 0x000fe2000f8e3cff */
[----:B------:R-:W-:Y:S07]  /*3e70*/  @P1 BRA `(.L_x_63) ;  /* 0xfffffff800881947 */ /* 0x000fee000383ffff */
[----:B------:R-:W2:Y:S01]  /*3e80*/  S2UR UR4, SR_CgaCtaId ;  /* 0x00000000000479c3 */ /* 0x000ea20000008800 */
[----:B------:R-:W-:Y:S01]  /*3e90*/  ELECT P0, URZ, PT ;  /* 0x0000000000ff782f */ /* 0x000fe20003800000 */
[----:B------:R-:W-:Y:S01]  /*3ea0*/  IMAD.MOV.U32 R0, RZ, RZ, 0x1 ;  /* 0x00000001ff007424 */ /* 0x000fe200078e00ff */
[----:B------:R-:W-:Y:S01]  /*3eb0*/  UIADD3 UR5, UPT, UPT, UR5, 0xd0, URZ ;  /* 0x000000d005057890 */ /* 0x000fe2000fffe0ff */
[----:B------:R-:W-:Y:S01]  /*3ec0*/  SHF.L.U32 R2, R11, 0x1f, RZ ;  /* 0x0000001f0b027819 */ /* 0x000fe200000006ff */
[----:B------:R-:W-:-:S03]  /*3ed0*/  UMOV UR6, 0x40 ;  /* 0x0000004000067882 */ /* 0x000fc60000000000 */
[----:B------:R-:W-:Y:S01]  /*3ee0*/  UVIRTCOUNT.DEALLOC.SMPOOL 0x80 ;  /* 0x000000800000784c */ /* 0x000fe20000000000 */
[----:B--2---:R-:W-:Y:S02]  /*3ef0*/  ULEA UR4, UR4, UR6, 0x18 ;  /* 0x0000000604047291 */ /* 0x004fe4000f8ec0ff */
[----:B------:R-:W-:-:S07]  /*3f00*/  ULEA UR6, UR15, UR5, 0x3 ;  /* 0x000000050f067291 */ /* 0x000fce000f8e18ff */
[----:B------:R2:W-:Y:S02]  /*3f10*/  @P0 STS.U8 [UR4+0x1c], R0 ;  /* 0x00001c00ff000988 */ /* 0x0005e40008000004 */
[----:B------:R-:W4:Y:S02]  /*3f20*/  SYNCS.PHASECHK.TRANS64.TRYWAIT P0, [UR6], R2 ;  /* 0x00000002ff0075a7 */ /* 0x000f240008001106 */
[----:B--2-4-:R-:W-:Y:S05]  /*3f30*/  @!P0 BRA `(.L_x_64) ;  /* 0x0000006c00ac8947 */ /* 0x014fea0003800000 */
.L_x_191:
[----:B-1----:R-:W-:-:S04]  /*3f40*/  UIADD3 UR7, UPT, UPT, UR15, 0x1, URZ ;  /* 0x000000010f077890 */ /* 0x002fc8000fffe0ff */
[----:B------:R-:W-:-:S04]  /*3f50*/  UISETP.NE.AND UP0, UPT, UR7, 0x4, UPT ;  /* 0x000000040700788c */ /* 0x000fc8000bf05270 */
[----:B------:R-:W-:Y:S02]  /*3f60*/  USEL UR8, URZ, 0x1, UP0 ;  /* 0x00000001ff087887 */ /* 0x000fe40008000000 */
[----:B------:R-:W-:-:S04]  /*3f70*/  USEL UR7, UR7, URZ, UP0 ;  /* 0x000000ff07077287 */ /* 0x000fc80008000000 */
[----:B------:R-:W-:Y:S01]  /*3f80*/  ULEA UR6, UR7, UR5, 0x3 ;  /* 0x0000000507067291 */ /* 0x000fe2000f8e18ff */
[----:B--2---:R-:W-:-:S04]  /*3f90*/  LOP3.LUT R2, R11, UR8, RZ, 0x3c, !PT ;  /* 0x000000080b027c12 */ /* 0x004fc8000f8e3cff */
[----:B------:R-:W-:-:S04]  /*3fa0*/  SHF.L.U32 R3, R2, 0x1f, RZ ;  /* 0x0000001f02037819 */ /* 0x000fc800000006ff */
[----:B------:R-:W1:Y:S02]  /*3fb0*/  SYNCS.PHASECHK.TRANS64.TRYWAIT P0, [UR6], R3 ;  /* 0x00000003ff0075a7 */ /* 0x000e640008001106 */
[----:B-1----:R-:W-:Y:S05]  /*3fc0*/  @!P0 BRA `(.L_x_65) ;  /* 0x0000006c00a08947 */ /* 0x002fea0003800000 */
.L_x_193:
        /* <DEDUP_REMOVED lines=9> */
.L_x_195:
[----:B------:R-:W-:-:S04]  /*4060*/  UIADD3 UR7, UPT, UPT, UR7, 0x1, URZ ;  /* 0x0000000107077890 */ /* 0x000fc8000fffe0ff */
[----:B------:R-:W-:-:S04]  /*4070*/  UISETP.NE.AND UP0, UPT, UR7, 0x4, UPT ;  /* 0x000000040700788c */ /* 0x000fc8000bf05270 */
[----:B------:R-:W-:Y:S02]  /*4080*/  USEL UR6, URZ, 0x1, UP0 ;  /* 0x00000001ff067887 */ /* 0x000fe40008000000 */
[----:B------:R-:W-:-:S04]  /*4090*/  USEL UR7, UR7, URZ, UP0 ;  /* 0x000000ff07077287 */ /* 0x000fc80008000000 */
[----:B------:R-:W-:Y:S01]  /*40a0*/  ULEA UR7, UR7, UR5, 0x3 ;  /* 0x0000000507077291 */ /* 0x000fe2000f8e18ff */
[----:B------:R-:W-:-:S04]  /*40b0*/  LOP3.LUT R2, R2, UR6, RZ, 0x3c, !PT ;  /* 0x0000000602027c12 */ /* 0x000fc8000f8e3cff */
[----:B------:R-:W-:-:S04]  /*40c0*/  SHF.L.U32 R2, R2, 0x1f, RZ ;  /* 0x0000001f02027819 */ /* 0x000fc800000006ff */
[----:B------:R-:W2:Y:S02]  /*40d0*/  SYNCS.PHASECHK.TRANS64.TRYWAIT P0, [UR7], R2 ;  /* 0x00000002ff0075a7 */ /* 0x000ea40008001107 */
[----:B--2---:R-:W-:Y:S05]  /*40e0*/  @!P0 BRA `(.L_x_67) ;  /* 0x0000006c00888947 */ /* 0x004fea0003800000 */
.L_x_197:
[----:B------:R-:W-:Y:S01]  /*40f0*/  NOP ;  /* 0x0000000000007918 */ /* 0x000fe20000000000 */
[----:B-1----:R-:W1:Y:S01]  /*4100*/  LDS R0, [UR4+0x14] ;  /* 0x00001404ff007984 */ /* 0x002e620008000800 */
[----:B------:R-:W-:Y:S01]  /*4110*/  ULOP3.LUT UR6, UR16, 0xffff, URZ, 0xc0, !UPT ;  /* 0x0000ffff10067892 */ /* 0x000fe2000f8ec0ff */
[----:B------:R-:W-:Y:S01]  /*4120*/  UMOV UR8, 0xffff ;  /* 0x0000ffff00087882 */ /* 0x000fe20000000000 */
[----:B------:R-:W-:Y:S02]  /*4130*/  UMOV UR5, 0x1 ;  /* 0x0000000100057882 */ /* 0x000fe40000000000 */
[----:B------:R-:W-:-:S04]  /*4140*/  USHF.R.U32.HI UR6, URZ, 0x5, UR6 ;  /* 0x00000005ff067899 */ /* 0x000fc80008011606 */
[----:B------:R-:W-:Y:S02]  /*4150*/  USHF.L.U32 UR8, UR8, UR6, URZ ;  /* 0x0000000608087299 */ /* 0x000fe400080006ff */
[----:B------:R-:W-:-:S04]  /*4160*/  USHF.L.U32 UR5, UR5, UR6, URZ ;  /* 0x0000000605057299 */ /* 0x000fc800080006ff */
[----:B-1----:R-:W-:-:S04]  /*4170*/  LOP3.LUT R0, R0, UR8, RZ, 0xc0, !PT ;  /* 0x0000000800007c12 */ /* 0x002fc8000f8ec0ff */
[----:B------:R-:W-:-:S13]  /*4180*/  ISETP.NE.AND P0, PT, R0, UR8, PT ;  /* 0x0000000800007c0c */ /* 0x000fda000bf05270 */
[----:B------:R-:W-:Y:S05]  /*4190*/  @P0 BRA `(.L_x_68) ;  /* 0x0000000000580947 */ /* 0x000fea0003800000 */
[----:B------:R-:W1:Y:S02]  /*41a0*/  LDS R0, [UR4+0x18] ;  /* 0x00001804ff007984 */ /* 0x000e640008000800 */
[----:B-1----:R-:W-:-:S04]  /*41b0*/  LOP3.LUT R0, R0, UR5, RZ, 0xc0, !PT ;  /* 0x0000000500007c12 */ /* 0x002fc8000f8ec0ff */
[----:B------:R-:W-:-:S13]  /*41c0*/  ISETP.NE.AND P0, PT, R0, UR5, PT ;  /* 0x0000000500007c0c */ /* 0x000fda000bf05270 */
[----:B------:R-:W-:Y:S05]  /*41d0*/  @P0 BRA `(.L_x_69) ;  /* 0x00000000003c0947 */ /* 0x000fea0003800000 */
[----:B------:R-:W1:Y:S01]  /*41e0*/  S2R R2, SR_LANEID ;  /* 0x0000000000027919 */ /* 0x000e620000000000 */
[----:B------:R-:W-:Y:S01]  /*41f0*/  ULOP3.LUT UR8, URZ, UR8, URZ, 0x33, !UPT ;  /* 0x00000008ff087292 */ /* 0x000fe2000f8e33ff */
[----:B------:R-:W-:Y:S02]  /*4200*/  VOTEU.ANY UR7, UPT, PT ;  /* 0x0000000000077886 */ /* 0x000fe400038e0100 */
[----:B------:R-:W-:-:S03]  /*4210*/  UFLO.U32 UR7, UR7 ;  /* 0x00000007000772bd */ /* 0x000fc600080e0000 */
[----:B------:R-:W-:-:S04]  /*4220*/  IMAD.U32 R0, RZ, RZ, UR8 ;  /* 0x00000008ff007e24 */ /* 0x000fc8000f8e00ff */
[----:B------:R2:W4:Y:S02]  /*4230*/  REDUX UR6, R0 ;  /* 0x00000000000673c4 */ /* 0x0005240000000000 */
[----:B------:R1:W-:Y:S02]  /*4240*/  UTCATOMSWS.AND URZ, UR8 ;  /* 0x0000000800ff79e3 */ /* 0x0003e40008000000 */
[----:B-1----:R-:W-:Y:S02]  /*4250*/  ISETP.EQ.U32.AND P0, PT, R2, UR7, PT ;  /* 0x0000000702007c0c */ /* 0x002fe4000bf02070 */
[----:B--2---:R-:W-:Y:S02]  /*4260*/  LOP3.LUT R0, RZ, UR5, RZ, 0x33, !PT ;  /* 0x00000005ff007c12 */ /* 0x004fe4000f8e33ff */
[----:B----4-:R-:W-:Y:S02]  /*4270*/  MOV R2, UR6 ;  /* 0x0000000600027c02 */ /* 0x010fe40008000f00 */
[----:B------:R-:W1:Y:S07]  /*4280*/  REDUX UR5, R0 ;  /* 0x00000000000573c4 */ /* 0x000e6e0000000000 */
[----:B------:R2:W-:Y:S01]  /*4290*/  @P0 ATOMS.AND RZ, [UR4+0x14], R2 ;  /* 0x00001402ffff098c */ /* 0x0005e2000a800004 */
[----:B-1----:R-:W-:-:S05]  /*42a0*/  IMAD.U32 R0, RZ, RZ, UR5 ;  /* 0x00000005ff007e24 */ /* 0x002fca000f8e00ff */
[----:B------:R2:W-:Y:S01]  /*42b0*/  @P0 ATOMS.AND RZ, [UR4+0x18], R0 ;  /* 0x00001800ffff098c */ /* 0x0005e2000a800004 */
[----:B------:R-:W-:Y:S05]  /*42c0*/  BRA `(.L_x_70) ;  /* 0x0000000000147947 */ /* 0x000fea0003800000 */
.L_x_69:
[----:B------:R-:W-:Y:S02]  /*42d0*/  MOV R2, 0x42f0 ;  /* 0x000042f000027802 */ /* 0x000fe40000000f00 */
[----:B---3-5:R-:W-:Y:S05]  /*42e0*/  CALL.REL.NOINC `($__internal_0_$__cuda_sm10x_tcgen05_guardrail_trap_col_being_dealloced_not_returned_by_alloc) ;  /* 0x0000007400207944 */ /* 0x028fea0003c00000 */
[----:B------:R-:W-:Y:S05]  /*42f0*/  BRA `(.L_x_70) ;  /* 0x0000000000087947 */ /* 0x000fea0003800000 */
.L_x_68:
[----:B------:R-:W-:Y:S02]  /*4300*/  MOV R2, 0x4320 ;  /* 0x0000432000027802 */ /* 0x000fe40000000f00 */
[----:B---3-5:R-:W-:Y:S05]  /*4310*/  CALL.REL.NOINC `($__internal_2_$__cuda_sm10x_tcgen05_guardrail_trap_unallocated_columns_being_dealloced) ;  /* 0x00000074002c7944 */ /* 0x028fea0003c00000 */
.L_x_70:
[----:B------:R-:W-:Y:S01]  /*4320*/  NOP ;  /* 0x0000000000007918 */ /* 0x000fe20000000000 */
[----:B------:R-:W-:Y:S05]  /*4330*/  EXIT ;  /* 0x000000000000794d */ /* 0x000fea0003800000 */
.L_x_52:
[----:B------:R-:W-:-:S09]  /*4340*/  UISETP.NE.OR UP2, UPT, UR8, 0x3, !UP2 ;  /* 0x000000030800788c */ /* 0x000fd2000d745670 */
[----:B------:R-:W-:Y:S05]  /*4350*/  BRA.U UP2, `(.L_x_71) ;  /* 0x0000001502807547 */ /* 0x000fea000b800000 */
[----:B------:R-:W1:Y:S01]  /*4360*/  LDC R0, c[0x0][0xb30] ;  /* 0x0002cc00ff007b82 */ /* 0x000e620000000800 */
[----:B------:R-:W2:Y:S01]  /*4370*/  LDCU.64 UR8, c[0x0][0x888] ;  /* 0x00011100ff0877ac */ /* 0x000ea20008000a00 */
[----:B------:R-:W-:Y:S01]  /*4380*/  CS2R R28, SRZ ;  /* 0x00000000001c7805 */ /* 0x000fe2000001ff00 */
[----:B------:R-:W-:Y:S01]  /*4390*/  IMAD.MOV.U32 R25, RZ, RZ, 0x2000 ;  /* 0x00002000ff197424 */ /* 0x000fe200078e00ff */
[----:B------:R-:W4:Y:S04]  /*43a0*/  LDCU.64 UR4, c[0x0][0x890] ;  /* 0x00011200ff0477ac */ /* 0x000f280008000a00 */
[----:B------:R-:W3:Y:S01]  /*43b0*/  LDC R24, c[0x0][0x370] ;  /* 0x0000dc00ff187b82 */ /* 0x000ee20000000800 */
[----:B------:R-:W-:Y:S01]  /*43c0*/  UMOV UR7, 0x400 ;  /* 0x0000040000077882 */ /* 0x000fe20000000000 */
[----:B------:R-:W-:-:S02]  /*43d0*/  UPLOP3.LUT UP1, UPT, UPT, UPT, UPT, 0x40, 0x4 ;  /* 0x000000000004789c */ /* 0x000fc40003f2e870 */
[----:B------:R-:W-:-:S04]  /*43e0*/  ULEA UR7, UR37, UR7, 0x18 ;  /* 0x0000000725077291 */ /* 0x000fc8000f8ec0ff */
[----:B------:R-:W3:Y:S01]  /*43f0*/  LDC R3, c[0x0][0xb0c] ;  /* 0x0002c300ff037b82 */ /* 0x000ee20000000800 */
[----:B------:R-:W-:Y:S02]  /*4400*/  UIADD3 UR41, UPT, UPT, UR7, 0x40, URZ ;  /* 0x0000004007297890 */ /* 0x000fe4000fffe0ff */
[----:B--2---:R-:W-:Y:S02]  /*4410*/  UISETP.NE.U32.AND UP2, UPT, UR8, URZ, UPT ;  /* 0x000000ff0800728c */ /* 0x004fe4000bf45070 */
[----:B------:R-:W-:Y:S02]  /*4420*/  UIADD3 UR33, UPT, UPT, UR7, 0x48, URZ ;  /* 0x0000004807217890 */ /* 0x000fe4000fffe0ff */
[----:B----4-:R-:W-:Y:S01]  /*4430*/  UISETP.NE.U32.AND UP3, UPT, UR4, URZ, UPT ;  /* 0x000000ff0400728c */ /* 0x010fe2000bf65070 */
[----:B------:R-:W2:Y:S01]  /*4440*/  LDC R18, c[0x0][0xb20] ;  /* 0x0002c800ff127b82 */ /* 0x000ea20000000800 */
[----:B-1----:R-:W-:Y:S01]  /*4450*/  ISETP.NE.AND P1, PT, R0, 0x1, PT ;  /* 0x000000010000780c */ /* 0x002fe20003f25270 */
[----:B------:R-:W-:-:S02]  /*4460*/  UISETP.NE.AND.EX UP2, UPT, UR9, URZ, UPT, UP2 ;  /* 0x000000ff0900728c */ /* 0x000fc4000bf45320 */
[----:B------:R-:W-:Y:S02]  /*4470*/  UIADD3 UR25, UPT, UPT, UR7, 0x50, URZ ;  /* 0x0000005007197890 */ /* 0x000fe4000fffe0ff */
[----:B------:R-:W-:Y:S02]  /*4480*/  UIADD3 UR17, UPT, UPT, UR7, 0x58, URZ ;  /* 0x0000005807117890 */ /* 0x000fe4000fffe0ff */
[----:B------:R-:W1:Y:S01]  /*4490*/  LDC.64 R30, c[0x0][0x348] ;  /* 0x0000d200ff1e7b82 */ /* 0x000e620000000a00 */
[----:B------:R-:W-:-:S07]  /*44a0*/  UISETP.NE.AND.EX UP3, UPT, UR5, URZ, UPT, UP3 ;  /* 0x000000ff0500728c */ /* 0x000fce000bf65330 */
[----:B------:R-:W4:Y:S08]  /*44b0*/  LDC.64 R16, c[0x0][0xb10] ;  /* 0x0002c400ff107b82 */ /* 0x000f300000000a00 */
[----:B------:R-:W1:Y:S08]  /*44c0*/  LDC.64 R6, c[0x0][0xb18] ;  /* 0x0002c600ff067b82 */ /* 0x000e700000000a00 */
[----:B------:R-:W1:Y:S08]  /*44d0*/  LDC.64 R4, c[0x0][0xb28] ;  /* 0x0002ca00ff047b82 */ /* 0x000e700000000a00 */
[----:B--23--:R-:W1:Y:S02]  /*44e0*/  LDC R19, c[0x0][0x374] ;  /* 0x0000dd00ff137b82 */ /* 0x00ce640000000800 */
.L_x_86:
[C---:B------:R-:W-:Y:S02]  /*44f0*/  LEA R0, R29.reuse, UR7, 0x3 ;  /* 0x000000071d007c11 */ /* 0x040fe4000f8e18ff */
[----:B------:R-:W-:Y:S02]  /*4500*/  SHF.L.U32 R2, R28, 0x1f, RZ ;  /* 0x0000001f1c027819 */ /* 0x000fe400000006ff */
[----:B------:R-:W-:Y:S02]  /*4510*/  LEA R20, R29, UR7, 0x4 ;  /* 0x000000071d147c11 */ /* 0x000fe4000f8e20ff */
[----:B--2---:R-:W2:Y:S02]  /*4520*/  SYNCS.PHASECHK.TRANS64.TRYWAIT P0, [R0+URZ+0x90], R2 ;  /* 0x00009002000075a7 */ /* 0x004ea400080011ff */
[----:B--2---:R-:W-:Y:S05]  /*4530*/  @!P0 BRA `(.L_x_72) ;  /* 0x00000068008c8947 */ /* 0x004fea0003800000 */
.L_x_198:
[----:B------:R-:W-:Y:S01]  /*4540*/  ISETP.GE.AND P0, PT, R26, 0x1, PT ;  /* 0x000000011a00780c */ /* 0x000fe20003f06270 */
[----:B------:R-:W3:Y:S01]  /*4550*/  LDS.128 R20, [R20+0x120] ;  /* 0x0001200014147984 */ /* 0x000ee20000000c00 */
[----:B--2---:R-:W-:Y:S01]  /*4560*/  VIADD R0, R0, 0xa0 ;  /* 0x000000a000007836 */ /* 0x004fe20000000000 */
[----:B------:R-:W-:Y:S01]  /*4570*/  @!PT LDS RZ, [RZ] ;  /* 0x00000000fffff984 */ /* 0x000fe20000000800 */
[----:B------:R-:W-:Y:S01]  /*4580*/  @!PT LDS RZ, [RZ] ;  /* 0x00000000fffff984 */ /* 0x000fe20000000800 */
[----:B------:R-:W-:Y:S01]  /*4590*/  @!PT LDS RZ, [RZ] ;  /* 0x00000000fffff984 */ /* 0x000fe20000000800 */
[----:B------:R-:W-:Y:S01]  /*45a0*/  @!PT LDS RZ, [RZ] ;  /* 0x00000000fffff984 */ /* 0x000fe20000000800 */
[----:B------:R2:W-:Y:S06]  /*45b0*/  MEMBAR.ALL.CTA ;  /* 0x0000000000007992 */ /* 0x0005ec0000008000 */
[----:B--2---:R-:W2:Y:S01]  /*45c0*/  FENCE.VIEW.ASYNC.S ;  /* 0x00000000000073c6 */ /* 0x004ea20000000000 */
[----:B------:R-:W-:Y:S04]  /*45d0*/  PRMT R0, RZ, 0x654, R0 ;  /* 0x00000654ff007816 */ /* 0x000fe80000000000 */
[----:B--2---:R2:W-:Y:S01]  /*45e0*/  SYNCS.ARRIVE.TRANS64.RED.A1T0 RZ, [R0+URZ], RZ ;  /* 0x000000ff00ff79a7 */ /* 0x0045e200081004ff */
[----:B---3--:R-:W-:Y:S11]  /*45f0*/  LOP3.LUT P3, RZ, R22, 0x1, RZ, 0xc0, !PT ;  /* 0x0000000116ff7812 */ /* 0x008ff6000786c0ff */
[----:B------:R-:W-:Y:S02]  /*4600*/  @!UPT UIADD3 URZ, UPT, UPT, URZ, URZ, URZ ;  /* 0x000000fffffff290 */ /* 0x000fe4000fffe0ff */
[----:B------:R-:W-:Y:S02]  /*4610*/  @P3 MOV R11, R20 ;  /* 0x00000014000b3202 */ /* 0x000fe40000000f00 */
[----:B------:R-:W-:Y:S01]  /*4620*/  @P3 LOP3.LUT R10, R21, 0xffff, RZ, 0xc0, !PT ;  /* 0x0000ffff150a3812 */ /* 0x000fe200078ec0ff */
[----:B--2---:R-:W-:Y:S06]  /*4630*/  @!P0 BRA `(.L_x_73) ;  /* 0x0000000000a48947 */ /* 0x004fec0003800000 */
[-C--:B-1----:R-:W-:Y:S01]  /*4640*/  IMAD.HI.U32 R0, R19, R7.reuse, RZ ;  /* 0x0000000713007227 */ /* 0x082fe200078e00ff */
[----:B------:R-:W-:Y:S02]  /*4650*/  ISETP.NE.AND P0, PT, R6, 0x1, PT ;  /* 0x000000010600780c */ /* 0x000fe40003f05270 */
[----:B------:R-:W-:Y:S01]  /*4660*/  ISETP.NE.AND P2, PT, R26, 0x1, PT ;  /* 0x000000011a00780c */ /* 0x000fe20003f45270 */
[----:B----4-:R-:W-:Y:S01]  /*4670*/  IMAD.HI.U32 R9, R24, R16, RZ ;  /* 0x0000001018097227 */ /* 0x010fe200078e00ff */
[----:B------:R-:W-:Y:S02]  /*4680*/  SHF.R.U32.HI R0, RZ, R18, R0 ;  /* 0x00000012ff007219 */ /* 0x000fe40000011600 */
[----:B------:R-:W-:Y:S01]  /*4690*/  ISETP.NE.AND P4, PT, R3, 0x1, PT ;  /* 0x000000010300780c */ /* 0x000fe20003f85270 */
[----:B------:R-:W-:Y:S01]  /*46a0*/  IMAD.HI.U32 R13, R10, R7, RZ ;  /* 0x000000070a0d7227 */ /* 0x000fe200078e00ff */
[----:B------:R-:W-:Y:S02]  /*46b0*/  SHF.R.U32.HI R9, RZ, R17, R9 ;  /* 0x00000011ff097219 */ /* 0x000fe40000011609 */
[----:B------:R-:W-:Y:S01]  /*46c0*/  SEL R0, R19, R0, !P0 ;  /* 0x0000000013007207 */ /* 0x000fe20004000000 */
[----:B------:R-:W-:Y:S01]  /*46d0*/  IMAD.HI.U32 R12, R11, R16, RZ ;  /* 0x000000100b0c7227 */ /* 0x000fe200078e00ff */
[----:B------:R-:W-:Y:S03]  /*46e0*/  SEL R9, R24, R9, !P4 ;  /* 0x0000000918097207 */ /* 0x000fe60006000000 */
[-C--:B------:R-:W-:Y:S01]  /*46f0*/  IMAD.HI.U32 R8, R0, R4.reuse, RZ ;  /* 0x0000000400087227 */ /* 0x080fe200078e00ff */
[----:B------:R-:W-:Y:S03]  /*4700*/  SHF.R.U32.HI R12, RZ, R17, R12 ;  /* 0x00000011ff0c7219 */ /* 0x000fe6000001160c */
[----:B------:R-:W-:Y:S01]  /*4710*/  IMAD.HI.U32 R2, R9, R4, RZ ;  /* 0x0000000409027227 */ /* 0x000fe200078e00ff */
[-C--:B------:R-:W-:Y:S02]  /*4720*/  @P2 SHF.R.U32.HI R0, RZ, R5.reuse, R8 ;  /* 0x00000005ff002219 */ /* 0x080fe40000011608 */
[----:B------:R-:W-:Y:S02]  /*4730*/  SHF.R.U32.HI R8, RZ, R18, R13 ;  /* 0x00000012ff087219 */ /* 0x000fe4000001160d */
[----:B------:R-:W-:Y:S01]  /*4740*/  @P2 SHF.R.U32.HI R9, RZ, R5, R2 ;  /* 0x00000005ff092219 */ /* 0x000fe20000011602 */
[----:B------:R-:W-:Y:S01]  /*4750*/  IMAD R0, R26, R0, RZ ;  /* 0x000000001a007224 */ /* 0x000fe200078e02ff */
[----:B------:R-:W-:Y:S02]  /*4760*/  SEL R8, R10, R8, !P0 ;  /* 0x000000080a087207 */ /* 0x000fe40004000000 */
[----:B------:R-:W-:Y:S01]  /*4770*/  SEL R2, R11, R12, !P4 ;  /* 0x0000000c0b027207 */ /* 0x000fe20006000000 */
[----:B------:R-:W-:Y:S01]  /*4780*/  IMAD R12, R26, R9, RZ ;  /* 0x000000091a0c7224 */ /* 0x000fe200078e02ff */
[C---:B------:R-:W-:Y:S01]  /*4790*/  ISETP.GE.AND P0, PT, R8.reuse, R0, PT ;  /* 0x000000000800720c */ /* 0x040fe20003f06270 */
[----:B------:R-:W-:Y:S03]  /*47a0*/  IMAD.HI.U32 R0, R8, R4, RZ ;  /* 0x0000000408007227 */ /* 0x000fe600078e00ff */
[----:B------:R-:W-:Y:S02]  /*47b0*/  ISETP.GE.OR P0, PT, R2, R12, P0 ;  /* 0x0000000c0200720c */ /* 0x000fe40000706670 */
[-C--:B------:R-:W-:Y:S04]  /*47c0*/  SHF.R.U32.HI R0, RZ, R5.reuse, R0 ;  /* 0x00000005ff007219 */ /* 0x080fe80000011600 */
[----:B------:R-:W-:Y:S05]  /*47d0*/  SEL R13, R8, R0, !P2 ;  /* 0x00000000080d7207 */ /* 0x000fea0005000000 */
[----:B------:R-:W-:Y:S02]  /*47e0*/  IMAD.MOV R12, RZ, RZ, -R13 ;  /* 0x000000ffff0c7224 */ /* 0x000fe400078e0a0d */
[----:B------:R-:W-:Y:S04]  /*47f0*/  @!P0 IMAD.HI.U32 R0, R2, R4, RZ ;  /* 0x0000000402008227 */ /* 0x000fe800078e00ff */
[----:B------:R-:W-:Y:S01]  /*4800*/  IMAD R12, R26, R12, R8 ;  /* 0x0000000c1a0c7224 */ /* 0x000fe200078e0208 */
[----:B------:R-:W-:Y:S04]  /*4810*/  @!P0 SHF.R.U32.HI R0, RZ, R5, R0 ;  /* 0x00000005ff008219 */ /* 0x000fe80000011600 */
[----:B------:R-:W-:Y:S04]  /*4820*/  @!P0 SEL R0, R2, R0, !P2 ;  /* 0x0000000002008207 */ /* 0x000fe80005000000 */
[----:B------:R-:W-:Y:S01]  /*4830*/  @!P0 IADD3 R13, PT, PT, R13, -R0, RZ ;  /* 0x800000000d0d8210 */ /* 0x000fe20007ffe0ff */
[----:B------:R-:W-:Y:S01]  /*4840*/  @!P0 IMAD R0, R9, R12, R0 ;  /* 0x0000000c09008224 */ /* 0x000fe200078e0200 */
[----:B------:R-:W-:Y:S01]  /*4850*/  IADD3 R9, PT, PT, -R8, RZ, RZ ;  /* 0x000000ff08097210 */ /* 0x000fe20007ffe1ff */
[--C-:B------:R-:W-:Y:S02]  /*4860*/  IMAD.MOV R12, RZ, RZ, -R2.reuse ;  /* 0x000000ffff0c7224 */ /* 0x100fe400078e0a02 */
[----:B------:R-:W-:Y:S02]  /*4870*/  @!P0 IMAD R8, R13, R26, R2 ;  /* 0x0000001a0d088224 */ /* 0x000fe400078e0202 */
[----:B------:R-:W-:Y:S02]  /*4880*/  @!P0 IMAD.MOV.U32 R2, RZ, RZ, R0 ;  /* 0x000000ffff028224 */ /* 0x000fe400078e0000 */
[----:B------:R-:W-:Y:S02]  /*4890*/  IMAD R11, R3, R12, R11 ;  /* 0x0000000c030b7224 */ /* 0x000fe400078e020b */
[----:B------:R-:W-:Y:S02]  /*48a0*/  IMAD R10, R6, R9, R10 ;  /* 0x00000009060a7224 */ /* 0x000fe400078e020a */
[----:B------:R-:W-:Y:S02]  /*48b0*/  IMAD R11, R2, R3, R11 ;  /* 0x00000003020b7224 */ /* 0x000fe400078e020b */
[----:B------:R-:W-:Y:S02]  /*48c0*/  IMAD R10, R8, R6, R10 ;  /* 0x00000006080a7224 */ /* 0x000fe400078e020a */
.L_x_73:
[----:B------:R-:W-:Y:S05]  /*48d0*/  BRA.U UP1, `(.L_x_74) ;  /* 0x0000000101107547 */ /* 0x000fea000b800000 */
[----:B------:R-:W-:Y:S04]  /*48e0*/  MOV R2, UR6 ;  /* 0x0000000600027c02 */ /* 0x000fe80008000f00 */
[----:B------:R-:W-:Y:S04]  /*48f0*/  SHF.L.U32 R2, R2, 0x1f, RZ ;  /* 0x0000001f02027819 */ /* 0x000fe800000006ff */
[----:B------:R-:W2:Y:S02]  /*4900*/  SYNCS.PHASECHK.TRANS64.TRYWAIT P0, [UR7+0x88], R2 ;  /* 0x00008802ff0075a7 */ /* 0x000ea40008001107 */
[----:B--2---:R-:W-:Y:S05]  /*4910*/  @!P0 BRA `(.L_x_75) ;  /* 0x0000006400a88947 */ /* 0x004fea0003800000 */
.L_x_74:
[----:B------:R-:W-:Y:S01]  /*4920*/  R2UR UR43, R15 ;  /* 0x000000000f2b72ca */ /* 0x000fe200000e0000 */
[----:B------:R-:W-:Y:S01]  /*4930*/  IMAD.MOV.U32 R32, RZ, RZ, 0x1 ;  /* 0x00000001ff207424 */ /* 0x000fe200078e00ff */
[----:B------:R-:W-:Y:S02]  /*4940*/  R2UR UR42, R14 ;  /* 0x000000000e2a72ca */ /* 0x000fe400000e0000 */
[----:B------:R-:W-:Y:S02]  /*4950*/  ISETP.NE.U32.AND P2, PT, RZ, UR4, PT ;  /* 0x00000004ff007c0c */ /* 0x000fe4000bf45070 */
[----:B------:R-:W-:Y:S02]  /*4960*/  SHF.L.U32 R32, R32, 0x1f, RZ ;  /* 0x0000001f20207819 */ /* 0x000fe400000006ff */
[----:B------:R-:W-:Y:S05]  /*4970*/  ISETP.NE.AND.EX P2, PT, RZ, UR5, PT, P2 ;  /* 0x00000005ff007c0c */ /* 0x000fea000bf45320 */
[----:B------:R-:W-:Y:S02]  /*4980*/  USHF.L.U32 UR43, UR43, 0x6, URZ ;  /* 0x000000062b2b7899 */ /* 0x000fe400080006ff */
[----:B------:R-:W-:Y:S01]  /*4990*/  USHF.L.U32 UR42, UR42, 0x8, URZ ;  /* 0x000000082a2a7899 */ /* 0x000fe200080006ff */
[----:B------:R-:W-:Y:S11]  /*49a0*/  BRA.U !UP3, `(.L_x_76) ;  /* 0x000000010b387547 */ /* 0x000ff6000b800000 */
[----:B------:R-:W-:Y:S01]  /*49b0*/  UPLOP3.LUT UP0, UPT, UPT, UPT, UP2, 0x80, 0x8 ;  /* 0x000000000008789c */ /* 0x000fe20003f0f020 */
[----:B------:R-:W-:Y:S01]  /*49c0*/  R2UR UR8, R65 ;  /* 0x00000000410872ca */ /* 0x000fe200000e0000 */
[----:B------:R-:W-:Y:S02]  /*49d0*/  HFMA2 R64, -RZ, RZ, 0, 5.9604644775390625e-08 ;  /* 0x00000001ff407431 */ /* 0x000fe400000001ff */
[----:B--2---:R-:W-:Y:S02]  /*49e0*/  IMAD.MOV.U32 R0, RZ, RZ, 0x1 ;  /* 0x00000001ff007424 */ /* 0x004fe400078e00ff */
[----:B------:R-:W-:Y:S05]  /*49f0*/  PLOP3.LUT P0, PT, PT, PT, UP0, 0x80, 0x8 ;  /* 0x000000000008781c */ /* 0x000fea0003f0f008 */
[----:B------:R-:W2:Y:S03]  /*4a00*/  @UP0 LDCU.64 UR10, c[0x0][0x888] ;  /* 0x00011100ff0a07ac */ /* 0x000ea60008000a00 */
[----:B------:R-:W-:Y:S05]  /*4a10*/  @UP0 UIMAD UR8, UR8, UR4, URZ ;  /* 0x00000004080802a4 */ /* 0x000fea000f8e02ff */
[----:B------:R-:W-:Y:S01]  /*4a20*/  @!P0 PRMT R64, R0, 0x7610, R64 ;  /* 0x0000761000408816 */ /* 0x000fe20000000040 */
[----:B--2---:R-:W-:Y:S05]  /*4a30*/  @UP0 UIMAD.WIDE UR10, UR8, 0x4, UR10 ;  /* 0x00000004080a08a5 */ /* 0x004fea000f8e020a */
[----:B------:R-:W2:Y:S01]  /*4a40*/  @!UP0 LDCU UR8, c[0x0][0x880] ;  /* 0x00011000ff0887ac */ /* 0x000ea20008000800 */
[----:B------:R-:W-:Y:S02]  /*4a50*/  IMAD.U32 R8, RZ, RZ, UR10 ;  /* 0x0000000aff087e24 */ /* 0x000fe4000f8e00ff */
[----:B------:R-:W-:Y:S05]  /*4a60*/  IMAD.U32 R9, RZ, RZ, UR11 ;  /* 0x0000000bff097e24 */ /* 0x000fea000f8e00ff */
[----:B-----5:R3:W5:Y:S02]  /*4a70*/  @P0 LDG.E R35, desc[UR46][R8.64] ;  /* 0x0000002e08230981 */ /* 0x020764000c1e1900 */
[----:B--23--:R-:W-:Y:S07]  /*4a80*/  @!P0 MOV R35, UR8 ;  /* 0x0000000800238c02 */ /* 0x00cfee0008000f00 */
.L_x_76:
[----:B-----5:R-:W-:Y:S01]  /*4a90*/  @!P2 FSETP.EQ.AND P0, PT, R35, RZ, PT ;  /* 0x000000ff2300a20b */ /* 0x020fe20003f02000 */
[----:B------:R-:W-:Y:S01]  /*4aa0*/  @!UPT UIADD3 URZ, UPT, UPT, URZ, URZ, URZ ;  /* 0x000000fffffff290 */ /* 0x000fe2000fffe0ff */
[----:B------:R-:W-:Y:S11]  /*4ab0*/  @!P2 BRA `(.L_x_77) ;  /* 0x000000000014a947 */ /* 0x000ff60003800000 */
[----:B------:R-:W-:Y:S02]  /*4ac0*/  LOP3.LUT P2, RZ, R64, 0xff, RZ, 0xc0, !PT ;  /* 0x000000ff40ff7812 */ /* 0x000fe4000784c0ff */
[----:B------:R-:W-:Y:S04]  /*4ad0*/  PLOP3.LUT P0, PT, PT, PT, UP0, 0x80, 0x8 ;  /* 0x000000000008781c */ /* 0x000fe80003f0f008 */
[----:B------:R-:W-:Y:S07]  /*4ae0*/  PLOP3.LUT P0, PT, P0, PT, PT, 0x8, 0x80 ;  /* 0x000000000080781c */ /* 0x000fee000070e170 */
[----:B------:R-:W-:Y:S11]  /*4af0*/  @P2 FSETP.EQ.AND P0, PT, R35, RZ, PT ;  /* 0x000000ff2300220b */ /* 0x000ff60003f02000 */
[----:B------:R-:W-:Y:S02]  /*4b00*/  @!UPT UIADD3 URZ, UPT, UPT, URZ, URZ, URZ ;  /* 0x000000fffffff290 */ /* 0x000fe4000fffe0ff */
.L_x_77:
[----:B------:R-:W3:Y:S01]  /*4b10*/  SYNCS.PHASECHK.TRANS64.TRYWAIT P2, [UR7+0x60], R32 ;  /* 0x00006020ff0075a7 */ /* 0x000ee20008041107 */
[----:B------:R-:W-:Y:S04]  /*4b20*/  ELECT P4, URZ, PT ;  /* 0x0000000000ff782f */ /* 0x000fe80003880000 */
[----:B------:R-:W-:Y:S11]  /*4b30*/  PLOP3.LUT P4, PT, P0, P4, PT, 0xf2, 0x2f ;  /* 0x00000000002f781c */ /* 0x000ff60000789e72 */
[----:B------:R-:W-:Y:S02]  /*4b40*/  @!UPT UIADD3 URZ, UPT, UPT, URZ, URZ, URZ ;  /* 0x000000fffffff290 */ /* 0x000fe4000fffe0ff */
[----:B-1----:R-:W-:Y:S05]  /*4b50*/  @!P4 IADD3 R8, P0, PT, R30, 0x580, RZ ;  /* 0x000005801e08c810 */ /* 0x002fea0007f1e0ff */
[----:B--2---:R-:W-:Y:S01]  /*4b60*/  @!P4 IMAD.X R2, RZ, RZ, R31, P0 ;  /* 0x000000ffff02c224 */ /* 0x004fe200000e061f */
[----:B---3--:R-:W-:Y:S07]  /*4b70*/  @!P2 BRA `(.L_x_78) ;  /* 0x000000640028a947 */ /* 0x008fee0003800000 */
.L_x_201:
[----:B------:R-:W-:Y:S01]  /*4b80*/  @!P4 R2UR UR9, R8 ;  /* 0x000000000809c2ca */ /* 0x000fe200000e0000 */
[----:B------:R-:W-:Y:S01]  /*4b90*/  VOTEU.ALL UP1, P4 ;  /* 0x0000000000ff7886 */ /* 0x000fe20002020000 */
[----:B------:R-:W-:Y:S01]  /*4ba0*/  @!P4 R2UR UR8, R2 ;  /* 0x000000000208c2ca */ /* 0x000fe200000e0000 */
[----:B-1----:R-:W-:Y:S01]  /*4bb0*/  @!P4 IMAD.MOV.U32 R0, RZ, RZ, 0x2000 ;  /* 0x00002000ff00c424 */ /* 0x002fe200078e00ff */
[----:B------:R-:W-:Y:S01]  /*4bc0*/  R2UR UR44, R65 ;  /* 0x00000000412c72ca */ /* 0x000fe200000e0000 */
[----:B------:R-:W-:Y:S02]  /*4bd0*/  UPRMT UR21, UR37, 0x654, UR41 ;  /* 0x0000065425157896 */ /* 0x000fe40008000029 */
[----:B------:R-:W-:Y:S01]  /*4be0*/  @!UP1 UIADD3 UR40, UPT, UPT, UR7, 0x400, URZ ;  /* 0x0000040007289890 */ /* 0x000fe2000fffe0ff */
[----:B------:R-:W-:Y:S05]  /*4bf0*/  VOTEU.ALL UP1, P4 ;  /* 0x0000000000ff7886 */ /* 0x000fea0002020000 */
[----:B------:R-:W-:Y:S01]  /*4c00*/  IMAD.U32 R8, RZ, RZ, UR9 ;  /* 0x00000009ff087e24 */ /* 0x000fe2000f8e00ff */
[----:B------:R-:W-:Y:S01]  /*4c10*/  UMOV UR9, 0x10000000 ;  /* 0x1000000000097882 */ /* 0x000fe20000000000 */
[----:B------:R-:W-:Y:S01]  /*4c20*/  IMAD.U32 R9, RZ, RZ, UR8 ;  /* 0x00000008ff097e24 */ /* 0x000fe2000f8e00ff */
[----:B------:R-:W-:Y:S02]  /*4c30*/  UMOV UR8, 0x0 ;  /* 0x0000000000087882 */ /* 0x000fe40000000000 */
[----:B------:R-:W-:Y:S02]  /*4c40*/  @!P4 R2UR UR10, R8 ;  /* 0x00000000080ac2ca */ /* 0x000fe400000e0000 */
[----:B------:R-:W-:Y:S02]  /*4c50*/  @!P4 R2UR UR11, R9 ;  /* 0x00000000090bc2ca */ /* 0x000fe400000e0000 */
[----:B------:R-:W-:Y:S05]  /*4c60*/  @!P4 IADD3 R8, P0, PT, R30, 0x580, RZ ;  /* 0x000005801e08c810 */ /* 0x000fea0007f1e0ff */
[----:B------:R-:W-:Y:S06]  /*4c70*/  @!P4 IMAD.X R2, RZ, RZ, R31, P0 ;  /* 0x000000ffff02c224 */ /* 0x000fec00000e061f */
[----:B------:R1:W-:Y:S01]  /*4c80*/  @!UP1 UTMALDG.3D [UR40], [UR10], desc[UR8] ;  /* 0x000008280a0095b4 */ /* 0x0003e20008011000 */
[----:B------:R1:W-:Y:S01]  /*4c90*/  @!P4 SYNCS.ARRIVE.TRANS64.RED.A0TR RZ, [UR7+0x40], R0 ;  /* 0x00004000ffffc9a7 */ /* 0x0003e20008300407 */
[----:B------:R-:W-:Y:S01]  /*4ca0*/  SYNCS.ARRIVE.TRANS64.RED.A1T0 RZ, [UR21], RZ ;  /* 0x000000ffffff79a7 */ /* 0x000fe20008100415 */
[----:B------:R-:W2:Y:S02]  /*4cb0*/  SYNCS.PHASECHK.TRANS64.TRYWAIT P2, [UR7+0x68], R32 ;  /* 0x00006820ff0075a7 */ /* 0x000ea40008041107 */
[----:B-12---:R-:W-:Y:S05]  /*4cc0*/  @!P2 BRA `(.L_x_79) ;  /* 0x0000006000eca947 */ /* 0x006fea0003800000 */
.L_x_203:
[----:B------:R-:W-:Y:S01]  /*4cd0*/  @!P4 R2UR UR9, R8 ;  /* 0x000000000809c2ca */ /* 0x000fe200000e0000 */
[----:B------:R-:W-:Y:S01]  /*4ce0*/  VOTEU.ALL UP1, P4 ;  /* 0x0000000000ff7886 */ /* 0x000fe20002020000 */
[----:B------:R-:W-:Y:S01]  /*4cf0*/  @!P4 R2UR UR8, R2 ;  /* 0x000000000208c2ca */ /* 0x000fe200000e0000 */
[----:B-1----:R-:W-:Y:S01]  /*4d00*/  @!P4 IMAD.MOV.U32 R0, RZ, RZ, 0x2000 ;  /* 0x00002000ff00c424 */ /* 0x002fe200078e00ff */
[----:B------:R-:W-:Y:S01]  /*4d10*/  R2UR UR36, R65 ;  /* 0x00000000412472ca */ /* 0x000fe200000e0000 */
[----:B------:R-:W-:Y:S01]  /*4d20*/  UMOV UR35, UR43 ;  /* 0x0000002b00237c82 */ /* 0x000fe20008000000 */
[----:B------:R-:W-:Y:S02]  /*4d30*/  @!UP1 UIADD3 UR34, UPT, UPT, UR42, 0x20, URZ ;  /* 0x000000202a229890 */ /* 0x000fe4000fffe0ff */
[----:B------:R-:W-:Y:S01]  /*4d40*/  @!UP1 UIADD3 UR32, UPT, UPT, UR7, 0x2400, URZ ;  /* 0x0000240007209890 */ /* 0x000fe2000fffe0ff */
[----:B------:R-:W-:Y:S01]  /*4d50*/  VOTEU.ALL UP1, P4 ;  /* 0x0000000000ff7886 */ /* 0x000fe20002020000 */
[----:B------:R-:W-:Y:S03]  /*4d60*/  UPRMT UR15, UR37, 0x654, UR33 ;  /* 0x00000654250f7896 */ /* 0x000fe60008000021 */
        /* <DEDUP_REMOVED lines=13> */
.L_x_205:
        /* <DEDUP_REMOVED lines=23> */
.L_x_207:
[----:B------:R-:W-:Y:S01]  /*4fb0*/  @!P4 R2UR UR9, R8 ;  /* 0x000000000809c2ca */ /* 0x000fe200000e0000 */
[----:B------:R-:W-:Y:S01]  /*4fc0*/  VOTEU.ALL UP1, P4 ;  /* 0x0000000000ff7886 */ /* 0x000fe20002020000 */
[----:B------:R-:W-:Y:S01]  /*4fd0*/  @!P4 R2UR UR8, R2 ;  /* 0x000000000208c2ca */ /* 0x000fe200000e0000 */
[----:B-1----:R-:W-:Y:S01]  /*4fe0*/  @!P4 IMAD.MOV.U32 R0, RZ, RZ, 0x2000 ;  /* 0x00002000ff00c424 */ /* 0x002fe200078e00ff */
[----:B------:R-:W-:Y:S01]  /*4ff0*/  R2UR UR20, R65 ;  /* 0x00000000411472ca */ /* 0x000fe200000e0000 */
[----:B------:R-:W-:Y:S01]  /*5000*/  UMOV UR19, UR43 ;  /* 0x0000002b00137c82 */ /* 0x000fe20008000000 */
[----:B------:R-:W-:Y:S01]  /*5010*/  @!UP1 UIADD3 UR18, UPT, UPT, UR42, 0x60, URZ ;  /* 0x000000602a129890 */ /* 0x000fe2000fffe0ff */
[----:B------:R-:W-:Y:S01]  /*5020*/  SHF.L.U32 R14, RZ, 0x1f, RZ ;  /* 0x0000001fff0e7819 */ /* 0x000fe200000006ff */
        /* <DEDUP_REMOVED lines=16> */
.L_x_209:
[----:B------:R-:W-:Y:S01]  /*5130*/  @!P4 R2UR UR9, R8 ;  /* 0x000000000809c2ca */ /* 0x000fe200000e0000 */
[----:B------:R-:W-:Y:S01]  /*5140*/  VOTEU.ALL UP1, P4 ;  /* 0x0000000000ff7886 */ /* 0x000fe20002020000 */
[----:B------:R-:W-:Y:S01]  /*5150*/  @!P4 R2UR UR8, R2 ;  /* 0x000000000208c2ca */ /* 0x000fe200000e0000 */
[----:B-1----:R-:W-:Y:S01]  /*5160*/  @!P4 IMAD.MOV.U32 R0, RZ, RZ, 0x2000 ;  /* 0x00002000ff00c424 */ /* 0x002fe200078e00ff */
[----:B------:R-:W-:Y:S01]  /*5170*/  R2UR UR12, R65 ;  /* 0x00000000410c72ca */ /* 0x000fe200000e0000 */
[----:B------:R-:W-:Y:S01]  /*5180*/  UMOV UR18, 0x0 ;  /* 0x0000000000127882 */ /* 0x000fe20000000000 */
[----:B------:R-:W-:Y:S01]  /*5190*/  @!UP1 UIADD3 UR10, UPT, UPT, UR42, 0x80, URZ ;  /* 0x000000802a0a9890 */ /* 0x000fe2000fffe0ff */
[----:B------:R-:W-:Y:S01]  /*51a0*/  UMOV UR19, 0x10000000 ;  /* 0x1000000000137882 */ /* 0x000fe20000000000 */
[----:B------:R-:W-:Y:S05]  /*51b0*/  UMOV UR11, UR43 ;  /* 0x0000002b000b7c82 */ /* 0x000fea0008000000 */
[----:B------:R-:W-:Y:S01]  /*51c0*/  IMAD.U32 R8, RZ, RZ, UR9 ;  /* 0x00000009ff087e24 */ /* 0x000fe2000f8e00ff */
[----:B------:R-:W-:Y:S01]  /*51d0*/  UMOV UR9, UR41 ;  /* 0x0000002900097c82 */ /* 0x000fe20008000000 */
[----:B------:R-:W-:Y:S01]  /*51e0*/  IMAD.U32 R9, RZ, RZ, UR8 ;  /* 0x00000008ff097e24 */ /* 0x000fe2000f8e00ff */
[----:B------:R-:W-:Y:S02]  /*51f0*/  @!UP1 UIADD3 UR8, UPT, UPT, UR7, 0x400, URZ ;  /* 0x0000040007089890 */ /* 0x000fe4000fffe0ff */
[----:B------:R-:W-:Y:S01]  /*5200*/  @!P4 R2UR UR22, R8 ;  /* 0x000000000816c2ca */ /* 0x000fe200000e0000 */
[----:B------:R-:W-:Y:S01]  /*5210*/  VOTEU.ALL UP1, P4 ;  /* 0x0000000000ff7886 */ /* 0x000fe20002020000 */
        /* <DEDUP_REMOVED lines=8> */
.L_x_211:
        /* <DEDUP_REMOVED lines=23> */
.L_x_213:
[----:B------:R-:W2:Y:S01]  /*5410*/  LDC.64 R12, c[0x0][0xb18] ;  /* 0x0002c600ff0c7b82 */ /* 0x000ea20000000a00 */
[----:B------:R-:W-:Y:S01]  /*5420*/  @!P4 R2UR UR8, R2 ;  /* 0x000000000208c2ca */ /* 0x000fe200000e0000 */
[----:B------:R-:W-:Y:S01]  /*5430*/  VOTEU.ALL UP1, P4 ;  /* 0x0000000000ff7886 */ /* 0x000fe20002020000 */
[----:B------:R-:W-:Y:S01]  /*5440*/  @!P4 R2UR UR9, R8 ;  /* 0x000000000809c2ca */ /* 0x000fe200000e0000 */
[----:B-1----:R-:W-:Y:S01]  /*5450*/  @!P4 IMAD.MOV.U32 R0, RZ, RZ, 0x2000 ;  /* 0x00002000ff00c424 */ /* 0x002fe200078e00ff */
[----:B------:R-:W-:Y:S03]  /*5460*/  R2UR UR12, R65 ;  /* 0x00000000410c72ca */ /* 0x000fe600000e0000 */
[----:B------:R-:W1:Y:S01]  /*5470*/  @!P1 LDC R2, c[0x0][0xb0c] ;  /* 0x0002c300ff029b82 */ /* 0x000e620000000800 */
[----:B------:R-:W-:Y:S01]  /*5480*/  @!UP1 UIADD3 UR10, UPT, UPT, UR42, 0xc0, URZ ;  /* 0x000000c02a0a9890 */ /* 0x000fe2000fffe0ff */
[----:B------:R-:W-:Y:S01]  /*5490*/  @P3 SHF.R.U32.HI R27, RZ, 0x10, R21 ;  /* 0x00000010ff1b3819 */ /* 0x000fe20000011615 */
[----:B------:R-:W-:Y:S01]  /*54a0*/  UMOV UR18, 0x0 ;  /* 0x0000000000127882 */ /* 0x000fe20000000000 */
[----:B------:R-:W-:Y:S01]  /*54b0*/  UMOV UR19, 0x10000000 ;  /* 0x1000000000137882 */ /* 0x000fe20000000000 */
[----:B------:R-:W-:Y:S01]  /*54c0*/  UMOV UR11, UR43 ;  /* 0x0000002b000b7c82 */ /* 0x000fe20008000000 */
[----:B------:R-:W-:Y:S02]  /*54d0*/  VIADD R29, R29, 0x1 ;  /* 0x000000011d1d7836 */ /* 0x000fe40000000000 */
[----:B------:R-:W-:Y:S01]  /*54e0*/  IMAD.U32 R9, RZ, RZ, UR8 ;  /* 0x00000008ff097e24 */ /* 0x000fe2000f8e00ff */
[----:B------:R-:W-:Y:S01]  /*54f0*/  @!UP1 UIADD3 UR8, UPT, UPT, UR7, 0x4400, URZ ;  /* 0x0000440007089890 */ /* 0x000fe2000fffe0ff */
[----:B------:R-:W-:Y:S01]  /*5500*/  IMAD.U32 R8, RZ, RZ, UR9 ;  /* 0x00000009ff087e24 */ /* 0x000fe2000f8e00ff */
[----:B------:R-:W-:Y:S01]  /*5510*/  VOTEU.ALL UP1, P4 ;  /* 0x0000000000ff7886 */ /* 0x000fe20002020000 */
[----:B------:R-:W-:Y:S01]  /*5520*/  UMOV UR9, UR25 ;  /* 0x0000001900097c82 */ /* 0x000fe20008000000 */
[----:B------:R-:W-:Y:S02]  /*5530*/  @!P4 R2UR UR21, R9 ;  /* 0x000000000915c2ca */ /* 0x000fe400000e0000 */
[----:B------:R-:W-:Y:S02]  /*5540*/  @!P4 R2UR UR20, R8 ;  /* 0x000000000814c2ca */ /* 0x000fe400000e0000 */
[----:B------:R-:W3:Y:S11]  /*5550*/  LDC.64 R8, c[0x0][0xb10] ;  /* 0x0002c400ff087b82 */ /* 0x000ef60000000a00 */
[----:B------:R1:W-:Y:S01]  /*5560*/  @!UP1 UTMALDG.3D [UR8], [UR20], desc[UR18] ;  /* 0x00001208140095b4 */ /* 0x0003e20008011000 */
[----:B------:R5:W-:Y:S01]  /*5570*/  @!P4 SYNCS.ARRIVE.TRANS64.RED.A0TR RZ, [UR7+0x50], R0 ;  /* 0x00005000ffffc9a7 */ /* 0x000be20008300407 */
[C---:B---3--:R-:W-:Y:S01]  /*5580*/  @!P1 IMAD.HI.U32 R8, R11.reuse, R8, RZ ;  /* 0x000000080b089227 */ /* 0x048fe200078e00ff */
[----:B--2---:R-:W-:Y:S02]  /*5590*/  @!P1 ISETP.NE.AND P0, PT, R12, 0x1, PT ;  /* 0x000000010c00980c */ /* 0x004fe40003f05270 */
[----:B-1----:R-:W-:Y:S01]  /*55a0*/  @!P1 ISETP.NE.AND P2, PT, R2, 0x1, PT ;  /* 0x000000010200980c */ /* 0x002fe20003f45270 */
[----:B------:R-:W-:Y:S01]  /*55b0*/  SYNCS.ARRIVE.TRANS64.RED.A1T0 RZ, [UR14], RZ ;  /* 0x000000ffffff79a7 */ /* 0x000fe2000810040e */
[C---:B------:R-:W-:Y:S01]  /*55c0*/  @!P1 IMAD.HI.U32 R13, R10.reuse, R13, RZ ;  /* 0x0000000d0a0d9227 */ /* 0x040fe200078e00ff */
[----:B------:R-:W-:Y:S04]  /*55d0*/  @!P1 SHF.R.U32.HI R8, RZ, R9, R8 ;  /* 0x00000009ff089219 */ /* 0x000fe80000011608 */
[----:B------:R-:W-:Y:S01]  /*55e0*/  @!P1 SEL R8, R11, R8, !P2 ;  /* 0x000000080b089207 */ /* 0x000fe20005000000 */
[----:B------:R-:W1:Y:S01]  /*55f0*/  SYNCS.PHASECHK.TRANS64.TRYWAIT P5, [UR7+0x78], R14 ;  /* 0x0000780eff0075a7 */ /* 0x000e6200080a1107 */
[----:B-----5:R-:W2:Y:S02]  /*5600*/  @!P1 LDC R0, c[0x0][0xb20] ;  /* 0x0002c800ff009b82 */ /* 0x020ea40000000800 */
[----:B--2---:R-:W-:Y:S04]  /*5610*/  @!P1 SHF.R.U32.HI R0, RZ, R0, R13 ;  /* 0x00000000ff009219 */ /* 0x004fe8000001160d */
[----:B------:R-:W-:Y:S05]  /*5620*/  @!P1 SEL R9, R10, R0, !P0 ;  /* 0x000000000a099207 */ /* 0x000fea0004000000 */
[----:B------:R-:W-:Y:S02]  /*5630*/  @!P1 IMAD.IADD R0, R9, 0x1, -R8 ;  /* 0x0000000109009824 */ /* 0x000fe400078e0a08 */
[----:B------:R-:W-:Y:S02]  /*5640*/  @!P1 IMAD.IADD R8, R8, 0x1, -R9 ;  /* 0x0000000108089824 */ /* 0x000fe400078e0a09 */
[----:B------:R-:W-:Y:S02]  /*5650*/  @!P1 IMAD R11, R0, R2, R11 ;  /* 0x00000002000b9224 */ /* 0x000fe400078e020b */
[----:B------:R-:W-:Y:S01]  /*5660*/  @!P1 IMAD R10, R8, R12, R10 ;  /* 0x0000000c080a9224 */ /* 0x000fe200078e020a */
[----:B-1----:R-:W-:Y:S06]  /*5670*/  @!P5 BRA `(.L_x_85) ;  /* 0x0000005c0010d947 */ /* 0x002fec0003800000 */
.L_x_215:
[----:B------:R-:W-:Y:S01]  /*5680*/  @!P4 IADD3 R2, P0, PT, R30, 0x580, RZ ;  /* 0x000005801e02c810 */ /* 0x000fe20007f1e0ff */
[----:B------:R-:W-:Y:S01]  /*5690*/  VOTEU.ALL UP1, P4 ;  /* 0x0000000000ff7886 */ /* 0x000fe20002020000 */
[----:B------:R-:W-:Y:S01]  /*56a0*/  R2UR UR12, R65 ;  /* 0x00000000410c72ca */ /* 0x000fe200000e0000 */
[----:B------:R-:W-:Y:S01]  /*56b0*/  UMOV UR18, 0x0 ;  /* 0x0000000000127882 */ /* 0x000fe20000000000 */
[----:B------:R-:W-:Y:S01]  /*56c0*/  @!P4 R2UR UR9, R2 ;  /* 0x000000000209c2ca */ /* 0x000fe200000e0000 */
[----:B-1----:R-:W-:Y:S01]  /*56d0*/  @!P4 IMAD.X R0, RZ, RZ, R31, P0 ;  /* 0x000000ffff00c224 */ /* 0x002fe200000e061f */
[----:B------:R-:W-:Y:S01]  /*56e0*/  @!UP1 UIADD3 UR10, UPT, UPT, UR42, 0xe0, URZ ;  /* 0x000000e02a0a9890 */ /* 0x000fe2000fffe0ff */
[----:B------:R-:W-:Y:S01]  /*56f0*/  ISETP.NE.AND P0, PT, R29, 0x2, PT ;  /* 0x000000021d00780c */ /* 0x000fe20003f05270 */
[----:B------:R-:W-:Y:S01]  /*5700*/  UMOV UR19, 0x10000000 ;  /* 0x1000000000137882 */ /* 0x000fe20000000000 */
[----:B------:R-:W-:Y:S01]  /*5710*/  UMOV UR11, UR43 ;  /* 0x0000002b000b7c82 */ /* 0x000fe20008000000 */
[----:B------:R-:W-:Y:S01]  /*5720*/  @!P4 R2UR UR8, R0 ;  /* 0x000000000008c2ca */ /* 0x000fe200000e0000 */
[----:B------:R-:W-:Y:S01]  /*5730*/  IMAD.IADD R14, R10, 0x1, R62 ;  /* 0x000000010a0e7824 */ /* 0x000fe200078e023e */
[----:B------:R-:W-:Y:S01]  /*5740*/  SEL R0, RZ, 0x1, P0 ;  /* 0x00000001ff007807 */ /* 0x000fe20000000000 */
[----:B------:R-:W-:Y:S01]  /*5750*/  IMAD.IADD R15, R11, 0x1, R63 ;  /* 0x000000010b0f7824 */ /* 0x000fe200078e023f */
[----:B------:R-:W-:Y:S02]  /*5760*/  SEL R29, R29, RZ, P0 ;  /* 0x000000ff1d1d7207 */ /* 0x000fe40000000000 */
[----:B------:R-:W-:Y:S01]  /*5770*/  LOP3.LUT R28, R28, R0, RZ, 0x3c, !PT ;  /* 0x000000001c1c7212 */ /* 0x000fe200078e3cff */
[----:B------:R-:W-:Y:S01]  /*5780*/  IMAD.U32 R8, RZ, RZ, UR9 ;  /* 0x00000009ff087e24 */ /* 0x000fe2000f8e00ff */
[----:B------:R-:W-:Y:S04]  /*5790*/  UMOV UR9, UR17 ;  /* 0x0000001100097c82 */ /* 0x000fe80008000000 */
[----:B------:R-:W-:Y:S01]  /*57a0*/  @!P4 R2UR UR14, R8 ;  /* 0x00000000080ec2ca */ /* 0x000fe200000e0000 */
[----:B------:R-:W-:Y:S01]  /*57b0*/  IMAD.U32 R9, RZ, RZ, UR8 ;  /* 0x00000008ff097e24 */ /* 0x000fe2000f8e00ff */
[----:B------:R-:W-:Y:S01]  /*57c0*/  @!UP1 UIADD3 UR8, UPT, UPT, UR7, 0x6400, URZ ;  /* 0x0000640007089890 */ /* 0x000fe2000fffe0ff */
[----:B------:R-:W-:Y:S03]  /*57d0*/  VOTEU.ALL UP1, P4 ;  /* 0x0000000000ff7886 */ /* 0x000fe60002020000 */
[----:B------:R-:W-:Y:S11]  /*57e0*/  @!P4 R2UR UR15, R9 ;  /* 0x00000000090fc2ca */ /* 0x000ff600000e0000 */
[----:B------:R-:W-:Y:S02]  /*57f0*/  @!UPT UIADD3 URZ, UPT, UPT, URZ, URZ, URZ ;  /* 0x000000fffffff290 */ /* 0x000fe4000fffe0ff */
[----:B------:R1:W-:Y:S01]  /*5800*/  @!UP1 UTMALDG.3D [UR8], [UR14], desc[UR18] ;  /* 0x000012080e0095b4 */ /* 0x0003e20008011000 */
[----:B------:R2:W-:Y:S01]  /*5810*/  @!P4 SYNCS.ARRIVE.TRANS64.RED.A0TR RZ, [UR7+0x58], R25 ;  /* 0x00005819ffffc9a7 */ /* 0x0005e20008300407 */
[----:B------:R-:W-:Y:S01]  /*5820*/  UPLOP3.LUT UP1, UPT, UPT, UPT, UPT, 0x80, 0x8 ;  /* 0x000000000008789c */ /* 0x000fe20003f2f070 */
[----:B------:R-:W-:Y:S01]  /*5830*/  SYNCS.ARRIVE.TRANS64.RED.A1T0 RZ, [UR13], RZ ;  /* 0x000000ffffff79a7 */ /* 0x000fe2000810040d */
[----:B-1----:R-:W-:Y:S11]  /*5840*/  @P3 R2UR UR8, R27 ;  /* 0x000000001b0832ca */ /* 0x002ff600000e0000 */
[----:B------:R-:W-:Y:S02]  /*5850*/  @!UPT UIADD3 URZ, UPT, UPT, URZ, URZ, URZ ;  /* 0x000000fffffff290 */ /* 0x000fe4000fffe0ff */
[----:B------:R-:W-:Y:S01]  /*5860*/  IMAD.U32 R65, RZ, RZ, UR8 ;  /* 0x00000008ff417e24 */ /* 0x000fe2000f8e00ff */
[----:B------:R-:W-:Y:S06]  /*5870*/  @P3 BRA `(.L_x_86) ;  /* 0xffffffec001c3947 */ /* 0x000fec000383ffff */
[----:B------:R-:W1:Y:S02]  /*5880*/  SYNCS.PHASECHK.TRANS64.TRYWAIT P0, [UR7+0x60], R32 ;  /* 0x00006020ff0075a7 */ /* 0x000e640008001107 */
[----:B-1----:R-:W-:Y:S05]  /*5890*/  @!P0 BRA `(.L_x_87) ;  /* 0x0000005800a08947 */ /* 0x002fea0003800000 */
.L_x_217:
[----:B------:R-:W3:Y:S02]  /*58a0*/  SYNCS.PHASECHK.TRANS64.TRYWAIT P0, [UR7+0x68], R32 ;  /* 0x00006820ff0075a7 */ /* 0x000ee40008001107 */
[----:B---3--:R-:W-:Y:S05]  /*58b0*/  @!P0 BRA `(.L_x_88) ;  /* 0x0000005800b08947 */ /* 0x008fea0003800000 */
.L_x_219:
[----:B------:R-:W3:Y:S01]  /*58c0*/  SYNCS.PHASECHK.TRANS64.TRYWAIT P0, [UR7+0x70], R32 ;  /* 0x00007020ff0075a7 */ /* 0x000ee20008001107 */
[----:B-1----:R-:W-:Y:S01]  /*58d0*/  HFMA2 R0, -RZ, RZ, 0, 5.9604644775390625e-08 ;  /* 0x00000001ff007431 */ /* 0x002fe200000001ff */
[----:B---3--:R-:W-:Y:S06]  /*58e0*/  @!P0 BRA `(.L_x_89) ;  /* 0x0000005800bc8947 */ /* 0x008fec0003800000 */
.L_x_221:
[----:B-1----:R-:W-:Y:S02]  /*58f0*/  MOV R2, UR7 ;  /* 0x0000000700027c02 */ /* 0x002fe40008000f00 */
[----:B------:R-:W-:-:S07]  /*5900*/  SHF.L.U32 R0, R0, 0x1f, RZ ;  /* 0x0000001f00007819 */ /* 0x000fce00000006ff */
.L_x_90:
[----:B-1----:R1:W3:Y:S02]  /*5910*/  SYNCS.PHASECHK.TRANS64.TRYWAIT P0, [R2+URZ+0x78], R0 ;  /* 0x00007800020075a7 */ /* 0x0022e400080011ff */
[----:B---3--:R-:W-:Y:S05]  /*5920*/  @!P0 NANOSLEEP.SYNCS 0x989680 ;  /* 0x009896800000895d */ /* 0x008fea0003900000 */
[----:B------:R-:W3:Y:S02]  /*5930*/  @!P0 SYNCS.PHASECHK.TRANS64 P0, [R2+URZ+0x78], R0 ;  /* 0x00007800020085a7 */ /* 0x000ee400080010ff */
[----:B---3--:R-:W-:Y:S05]  /*5940*/  @P0 EXIT ;  /* 0x000000000000094d */ /* 0x008fea0003800000 */
[----:B------:R-:W-:Y:S05]  /*5950*/  BRA `(.L_x_90) ;  /* 0xfffffffc00ec7947 */ /* 0x000fea000383ffff */
.L_x_71:
[----:B------:R-:W-:-:S06]  /*5960*/  UISETP.GE.AND UP1, UPT, UR8, 0x4, UPT ;  /* 0x000000040800788c */ /* 0x000fcc000bf26270 */
[----:B------:R-:W-:-:S13]  /*5970*/  PLOP3.LUT P0, PT, PT, PT, UP1, 0x80, 0x8 ;  /* 0x000000000008781c */ /* 0x000fda0003f0f018 */
[----:B------:R-:W-:Y:S05]  /*5980*/  @!P0 EXIT ;  /* 0x000000000000894d */ /* 0x000fea0003800000 */
[----:B------:R-:W-:Y:S01]  /*5990*/  BAR.SYNC.DEFER_BLOCKING 0x6, 0xa0 ;  /* 0x0182800000007b1d */ /* 0x000fe20000010000 */
[C---:B------:R-:W-:Y:S01]  /*59a0*/  IMAD.SHL.U32 R4, R77.reuse, 0x20, RZ ;  /* 0x000000204d047824 */ /* 0x040fe200078e00ff */
[C---:B------:R-:W-:Y:S01]  /*59b0*/  R2P PR, R77.reuse, 0x6 ;  /* 0x000000064d007804 */ /* 0x040fe20000000000 */
[C---:B------:R-:W-:Y:S02]  /*59c0*/  IMAD.SHL.U32 R69, R77.reuse, 0x4, RZ ;  /* 0x000000044d457824 */ /* 0x040fe400078e00ff */
[C---:B------:R-:W-:Y:S01]  /*59d0*/  IMAD.U32 R32, R77.reuse, 0x10000, RZ ;  /* 0x000100004d207824 */ /* 0x040fe200078e00ff */
[----:B------:R-:W-:Y:S02]  /*59e0*/  UMOV UR36, 0x400 ;  /* 0x0000040000247882 */ /* 0x000fe40000000000 */
[----:B------:R-:W1:Y:S01]  /*59f0*/  LDC R68, c[0x0][0x370] ;  /* 0x0000dc00ff447b82 */ /* 0x000e620000000800 */
[----:B------:R-:W-:Y:S01]  /*5a00*/  ULEA UR36, UR37, UR36, 0x18 ;  /* 0x0000002425247291 */ /* 0x000fe2000f8ec0ff */
[C---:B------:R-:W-:Y:S01]  /*5a10*/  LOP3.LUT R3, R4.reuse, 0xe0, RZ, 0xc0, !PT ;  /* 0x000000e004037812 */ /* 0x040fe200078ec0ff */
[----:B------:R-:W-:Y:S01]  /*5a20*/  IMAD.SHL.U32 R2, R77, 0x10, RZ ;  /* 0x000000104d027824 */ /* 0x000fe200078e00ff */
[----:B------:R-:W-:Y:S01]  /*5a30*/  LOP3.LUT R4, R4, 0x100, RZ, 0xc0, !PT ;  /* 0x0000010004047812 */ /* 0x000fe200078ec0ff */
[----:B------:R-:W-:Y:S01]  /*5a40*/  UIADD3 UR4, UPT, UPT, UR36, 0x400, URZ ;  /* 0x0000040024047890 */ /* 0x000fe2000fffe0ff */
[----:B------:R-:W-:Y:S01]  /*5a50*/  LOP3.LUT R69, R3, 0x1c, R69, 0xf8, !PT ;  /* 0x0000001c03457812 */ /* 0x000fe200078ef845 */
[----:B------:R-:W-:Y:S01]  /*5a60*/  IMAD.MOV.U32 R76, RZ, RZ, 0x10 ;  /* 0x00000010ff4c7424 */ /* 0x000fe200078e00ff */
[----:B------:R-:W2:Y:S01]  /*5a70*/  LDC R28, c[0x0][0xb0c] ;  /* 0x0002c300ff1c7b82 */ /* 0x000ea20000000800 */
[----:B------:R-:W-:Y:S01]  /*5a80*/  SHF.R.U32.HI R3, RZ, 0x2, R77 ;  /* 0x00000002ff037819 */ /* 0x000fe2000001164d */
[----:B------:R-:W-:Y:S01]  /*5a90*/  IMAD.MOV.U32 R75, RZ, RZ, 0x20 ;  /* 0x00000020ff4b7424 */ /* 0x000fe200078e00ff */
[----:B------:R-:W-:Y:S01]  /*5aa0*/  LOP3.LUT R32, R32, 0x600000, RZ, 0xc0, !PT ;  /* 0x0060000020207812 */ /* 0x000fe200078ec0ff */
[----:B------:R-:W-:Y:S01]  /*5ab0*/  IMAD.MOV.U32 R31, RZ, RZ, RZ ;  /* 0x000000ffff1f7224 */ /* 0x000fe200078e00ff */
[----:B------:R-:W-:Y:S01]  /*5ac0*/  LOP3.LUT R2, R4, 0x600, R2, 0xf8, !PT ;  /* 0x0000060004027812 */ /* 0x000fe200078ef802 */
[----:B------:R-:W-:Y:S01]  /*5ad0*/  IMAD.MOV.U32 R74, RZ, RZ, RZ ;  /* 0x000000ffff4a7224 */ /* 0x000fe200078e00ff */
[----:B------:R-:W-:Y:S01]  /*5ae0*/  LOP3.LUT R69, R69, 0x4, R3, 0x78, !PT ;  /* 0x0000000445457812 */ /* 0x000fe200078e7803 */
[----:B------:R-:W4:Y:S01]  /*5af0*/  LDC R66, c[0x0][0xb20] ;  /* 0x0002c800ff427b82 */ /* 0x000f220000000800 */
[----:B------:R-:W3:Y:S01]  /*5b00*/  LDS R0, [UR36+0x140] ;  /* 0x00014024ff007984 */ /* 0x000ee20008000800 */
[----:B------:R-:W-:Y:S01]  /*5b10*/  LOP3.LUT R77, R77, 0x60, RZ, 0xc0, !PT ;  /* 0x000000604d4d7812 */ /* 0x000fe200078ec0ff */
[----:B------:R-:W-:Y:S01]  /*5b20*/  IMAD.MOV.U32 R80, RZ, RZ, RZ ;  /* 0x000000ffff507224 */ /* 0x000fe200078e00ff */
[----:B------:R-:W-:Y:S01]  /*5b30*/  LOP3.LUT R69, R2, R69, RZ, 0xfc, !PT ;  /* 0x0000004502457212 */ /* 0x000fe200078efcff */
[----:B------:R-:W-:Y:S01]  /*5b40*/  IMAD.MOV.U32 R73, RZ, RZ, RZ ;  /* 0x000000ffff497224 */ /* 0x000fe200078e00ff */
[----:B------:R-:W-:Y:S01]  /*5b50*/  SEL R76, R76, 0xfffffff0, !P2 ;  /* 0xfffffff04c4c7807 */ /* 0x000fe20005000000 */
[----:B------:R-:W-:Y:S01]  /*5b60*/  IMAD.U32 R71, RZ, RZ, UR4 ;  /* 0x00000004ff477e24 */ /* 0x000fe2000f8e00ff */
[----:B------:R-:W1:Y:S01]  /*5b70*/  LDC R27, c[0x0][0xb30] ;  /* 0x0002cc00ff1b7b82 */ /* 0x000e620000000800 */
[----:B------:R-:W-:Y:S01]  /*5b80*/  SEL R75, R75, 0xffffffe0, !P1 ;  /* 0xffffffe04b4b7807 */ /* 0x000fe20004800000 */
[----:B------:R-:W1:Y:S01]  /*5b90*/  LDCU.64 UR50, c[0x0][0x348] ;  /* 0x00006900ff3277ac */ /* 0x000e620008000a00 */
[----:B------:R-:W1:Y:S05]  /*5ba0*/  LDCU.64 UR38, c[0x0][0x888] ;  /* 0x00011100ff2677ac */ /* 0x000e6a0008000a00 */
[----:B------:R-:W1:Y:S01]  /*5bb0*/  LDC.64 R60, c[0x0][0xb10] ;  /* 0x0002c400ff3c7b82 */ /* 0x000e620000000a00 */
[----:B------:R-:W1:Y:S01]  /*5bc0*/  LDCU.64 UR44, c[0x0][0x890] ;  /* 0x00011200ff2c77ac */ /* 0x000e620008000a00 */
[----:B------:R-:W-:Y:S01]  /*5bd0*/  UMOV UR48, URZ ;  /* 0x000000ff00307c82 */ /* 0x000fe20008000000 */
[----:B------:R-:W-:-:S05]  /*5be0*/  UMOV UR52, URZ ;  /* 0x000000ff00347c82 */ /* 0x000fca0008000000 */
[----:B------:R-:W1:Y:S08]  /*5bf0*/  LDC.64 R24, c[0x0][0xb18] ;  /* 0x0002c600ff187b82 */ /* 0x000e700000000a00 */
[----:B------:R-:W1:Y:S08]  /*5c00*/  LDC.64 R22, c[0x0][0xb28] ;  /* 0x0002ca00ff167b82 */ /* 0x000e700000000a00 */
[----:B------:R-:W1:Y:S01]  /*5c10*/  LDC.64 R58, c[0x0][0x8b0] ;  /* 0x00022c00ff3a7b82 */ /* 0x000e620000000a00 */
[----:B---3--:R-:W-:-:S07]  /*5c20*/  IMAD.IADD R32, R0, 0x1, R32 ;  /* 0x0000000100207824 */ /* 0x008fce00078e0220 */
[----:B------:R-:W3:Y:S08]  /*5c30*/  LDC.64 R56, c[0x0][0x8a8] ;  /* 0x00022a00ff387b82 */ /* 0x000ef00000000a00 */
[----:B--2-4-:R-:W1:Y:S02]  /*5c40*/  LDC R67, c[0x0][0x374] ;  /* 0x0000dd00ff437b82 */ /* 0x014e640000000800 */
.L_x_166:
[C---:B------:R-:W-:Y:S02]  /*5c50*/  LEA R0, R80.reuse, UR36, 0x3 ;  /* 0x0000002450007c11 */ /* 0x040fe4000f8e18ff */
[----:B------:R-:W-:Y:S02]  /*5c60*/  SHF.L.U32 R2, R73, 0x1f, RZ ;  /* 0x0000001f49027819 */ /* 0x000fe400000006ff */
[----:B------:R-:W-:Y:S02]  /*5c70*/  LEA R16, R80, UR36, 0x4 ;  /* 0x0000002450107c11 */ /* 0x000fe4000f8e20ff */
[----:B------:R-:W2:Y:S02]  /*5c80*/  SYNCS.PHASECHK.TRANS64.TRYWAIT P0, [R0+URZ+0x90], R2 ;  /* 0x00009002000075a7 */ /* 0x000ea400080011ff */
[----:B--2---:R-:W-:Y:S05]  /*5c90*/  @!P0 BRA `(.L_x_91) ;  /* 0x0000005400e88947 */ /* 0x004fea0003800000 */
.L_x_222:
[----:B------:R-:W4:Y:S01]  /*5ca0*/  LDC.64 R10, c[0x0][0xb10] ;  /* 0x0002c400ff0a7b82 */ /* 0x000f220000000a00 */
[----:B------:R-:W3:Y:S01]  /*5cb0*/  LDS.128 R16, [R16+0x120] ;  /* 0x0001200010107984 */ /* 0x000ee20000000c00 */
[----:B-1----:R-:W-:Y:S01]  /*5cc0*/  ISETP.NE.AND P1, PT, R27, 0x1, PT ;  /* 0x000000011b00780c */ /* 0x002fe20003f25270 */
[----:B--2---:R-:W-:Y:S01]  /*5cd0*/  VIADD R0, R0, 0xa0 ;  /* 0x000000a000007836 */ /* 0x004fe20000000000 */
[----:B------:R-:W-:Y:S04]  /*5ce0*/  ISETP.GE.AND P0, PT, R26, 0x1, PT ;  /* 0x000000011a00780c */ /* 0x000fe80003f06270 */
[----:B------:R-:W1:Y:S01]  /*5cf0*/  LDC.64 R8, c[0x0][0xb18] ;  /* 0x0002c600ff087b82 */ /* 0x000e620000000a00 */
[----:B------:R-:W-:Y:S01]  /*5d00*/  PRMT R0, RZ, 0x654, R0 ;  /* 0x00000654ff007816 */ /* 0x000fe20000000000 */
[----:B------:R-:W-:Y:S01]  /*5d10*/  @!PT LDS RZ, [RZ] ;  /* 0x00000000fffff984 */ /* 0x000fe20000000800 */
[----:B------:R-:W-:Y:S01]  /*5d20*/  @!PT LDS RZ, [RZ] ;  /* 0x00000000fffff984 */ /* 0x000fe20000000800 */
[----:B------:R-:W-:Y:S01]  /*5d30*/  @!PT LDS RZ, [RZ] ;  /* 0x00000000fffff984 */ /* 0x000fe20000000800 */
[----:B------:R-:W-:Y:S01]  /*5d40*/  @!PT LDS RZ, [RZ] ;  /* 0x00000000fffff984 */ /* 0x000fe20000000800 */
[----:B------:R2:W-:Y:S06]  /*5d50*/  MEMBAR.ALL.CTA ;  /* 0x0000000000007992 */ /* 0x0005ec0000008000 */
[----:B--2---:R-:W2:Y:S01]  /*5d60*/  FENCE.VIEW.ASYNC.S ;  /* 0x00000000000073c6 */ /* 0x004ea20000000000 */
[----:B------:R-:W1:Y:S08]  /*5d70*/  @!P1 LDC R12, c[0x0][0xb20] ;  /* 0x0002c800ff0c9b82 */ /* 0x000e700000000800 */
[----:B------:R-:W1:Y:S01]  /*5d80*/  @!P1 LDC R7, c[0x0][0xb0c] ;  /* 0x0002c300ff079b82 */ /* 0x000e620000000800 */
[----:B--2---:R2:W-:Y:S01]  /*5d90*/  SYNCS.ARRIVE.TRANS64.RED.A1T0 RZ, [R0+URZ], RZ ;  /* 0x000000ff00ff79a7 */ /* 0x0045e200081004ff */
[----:B---3--:R-:W-:Y:S04]  /*5da0*/  LOP3.LUT P4, RZ, R18, 0x1, RZ, 0xc0, !PT ;  /* 0x0000000112ff7812 */ /* 0x008fe8000788c0ff */
[----:B------:R-:W-:Y:S09]  /*5db0*/  P2R R78, PR, RZ, 0x10 ;  /* 0x00000010ff4e7803 */ /* 0x000ff20000000000 */
[----:B------:R-:W-:Y:S02]  /*5dc0*/  @P4 MOV R30, R16 ;  /* 0x00000010001e4202 */ /* 0x000fe40000000f00 */
[----:B------:R-:W-:Y:S01]  /*5dd0*/  @P4 LOP3.LUT R29, R17, 0xffff, RZ, 0xc0, !PT ;  /* 0x0000ffff111d4812 */ /* 0x000fe200078ec0ff */
[----:B--2-4-:R-:W-:Y:S06]  /*5de0*/  @!P0 BRA `(.L_x_92) ;  /* 0x0000000000a48947 */ /* 0x014fec0003800000 */
[-C--:B------:R-:W-:Y:S01]  /*5df0*/  IMAD.HI.U32 R0, R67, R25.reuse, RZ ;  /* 0x0000001943007227 */ /* 0x080fe200078e00ff */
[----:B------:R-:W-:Y:S02]  /*5e00*/  ISETP.NE.AND P0, PT, R24, 0x1, PT ;  /* 0x000000011800780c */ /* 0x000fe40003f05270 */
[----:B------:R-:W-:Y:S01]  /*5e10*/  ISETP.NE.AND P2, PT, R26, 0x1, PT ;  /* 0x000000011a00780c */ /* 0x000fe20003f45270 */
[----:B------:R-:W-:Y:S01]  /*5e20*/  IMAD.HI.U32 R4, R68, R60, RZ ;  /* 0x0000003c44047227 */ /* 0x000fe200078e00ff */
[----:B------:R-:W-:Y:S02]  /*5e30*/  SHF.R.U32.HI R0, RZ, R66, R0 ;  /* 0x00000042ff007219 */ /* 0x000fe40000011600 */
[----:B------:R-:W-:Y:S01]  /*5e40*/  ISETP.NE.AND P3, PT, R28, 0x1, PT ;  /* 0x000000011c00780c */ /* 0x000fe20003f65270 */
[----:B------:R-:W-:Y:S01]  /*5e50*/  IMAD.HI.U32 R6, R29, R25, RZ ;  /* 0x000000191d067227 */ /* 0x000fe200078e00ff */
[-C--:B------:R-:W-:Y:S02]  /*5e60*/  SHF.R.U32.HI R4, RZ, R61.reuse, R4 ;  /* 0x0000003dff047219 */ /* 0x080fe40000011604 */
        /* <DEDUP_REMOVED lines=14> */
[C---:B------:R-:W-:Y:S03]  /*5f50*/  IMAD.HI.U32 R0, R3.reuse, R22, RZ ;  /* 0x0000001603007227 */ /* 0x040fe600078e00ff */
[C---:B------:R-:W-:Y:S02]  /*5f60*/  ISETP.GE.OR P0, PT, R2.reuse, R5, P0 ;  /* 0x000000050200720c */ /* 0x040fe40000706670 */
[----:B------:R-:W-:Y:S04]  /*5f70*/  SHF.R.U32.HI R0, RZ, R23, R0 ;  /* 0x00000017ff007219 */ /* 0x000fe80000011600 */
[C---:B------:R-:W-:Y:S05]  /*5f80*/  SEL R6, R3.reuse, R0, !P2 ;  /* 0x0000000003067207 */ /* 0x040fea0005000000 */
        /* <DEDUP_REMOVED lines=14> */
[----:B------:R-:W-:Y:S07]  /*6070*/  IMAD R29, R3, R24, R29 ;  /* 0x00000018031d7224 */ /* 0x000fee00078e021d */
.L_x_92:
[----:B-1----:R-:W-:Y:S01]  /*6080*/  @!P1 ISETP.NE.AND P0, PT, R8, 0x1, PT ;  /* 0x000000010800980c */ /* 0x002fe20003f05270 */
[----:B------:R-:W-:Y:S01]  /*6090*/  @!P1 IMAD.HI.U32 R2, R29, R9, RZ ;  /* 0x000000091d029227 */ /* 0x000fe200078e00ff */
[----:B------:R-:W-:Y:S01]  /*60a0*/  R2UR UR42, R15 ;  /* 0x000000000f2a72ca */ /* 0x000fe200000e0000 */
[----:B------:R-:W-:Y:S01]  /*60b0*/  BSSY.RECONVERGENT B6, `(.L_x_93) ;  /* 0x0000031000067945 */ /* 0x000fe20003800200 */
[----:B------:R-:W-:Y:S01]  /*60c0*/  R2UR UR41, R14 ;  /* 0x000000000e2972ca */ /* 0x000fe200000e0000 */
[----:B------:R-:W-:Y:S01]  /*60d0*/  @!P1 IMAD.HI.U32 R0, R30, R10, RZ ;  /* 0x0000000a1e009227 */ /* 0x000fe200078e00ff */
[----:B------:R-:W-:Y:S02]  /*60e0*/  @!P1 SHF.R.U32.HI R2, RZ, R12, R2 ;  /* 0x0000000cff029219 */ /* 0x000fe40000011602 */
[----:B------:R-:W-:Y:S01]  /*60f0*/  @!P1 ISETP.NE.AND P2, PT, R7, 0x1, PT ;  /* 0x000000010700980c */ /* 0x000fe20003f45270 */
[----:B------:R-:W-:Y:S01]  /*6100*/  VIADD R80, R80, 0x1 ;  /* 0x0000000150507836 */ /* 0x000fe20000000000 */
[----:B------:R-:W-:Y:S02]  /*6110*/  @!P1 SEL R2, R29, R2, !P0 ;  /* 0x000000021d029207 */ /* 0x000fe40004000000 */
[----:B------:R-:W-:Y:S02]  /*6120*/  @!P1 SHF.R.U32.HI R0, RZ, R11, R0 ;  /* 0x0000000bff009219 */ /* 0x000fe40000011600 */
[----:B------:R-:W-:Y:S01]  /*6130*/  LOP3.LUT P0, RZ, R71, 0x3f0, RZ, 0xc0, !PT ;  /* 0x000003f047ff7812 */ /* 0x000fe2000780c0ff */
[----:B------:R-:W-:Y:S01]  /*6140*/  USHF.L.U32 UR42, UR42, 0x6, URZ ;  /* 0x000000062a2a7899 */ /* 0x000fe200080006ff */
[----:B------:R-:W-:Y:S01]  /*6150*/  @!P1 SEL R3, R30, R0, !P2 ;  /* 0x000000001e039207 */ /* 0x000fe20005000000 */
[----:B------:R-:W-:Y:S01]  /*6160*/  USHF.L.U32 UR41, UR41, 0x8, URZ ;  /* 0x0000000829297899 */ /* 0x000fe200080006ff */
[----:B------:R-:W-:Y:S03]  /*6170*/  @P4 SHF.R.U32.HI R72, RZ, 0x10, R17 ;  /* 0x00000010ff484819 */ /* 0x000fe60000011611 */
[----:B------:R-:W-:Y:S02]  /*6180*/  @!P1 IMAD.IADD R0, R2, 0x1, -R3 ;  /* 0x0000000102009824 */ /* 0x000fe400078e0a03 */
[----:B------:R-:W-:Y:S02]  /*6190*/  @!P1 IMAD.IADD R2, R3, 0x1, -R2 ;  /* 0x0000000103029824 */ /* 0x000fe400078e0a02 */
[----:B------:R-:W-:Y:S02]  /*61a0*/  @!P1 IMAD R30, R0, R7, R30 ;  /* 0x00000007001e9224 */ /* 0x000fe400078e021e */
[----:B------:R-:W-:Y:S01]  /*61b0*/  @!P1 IMAD R29, R2, R8, R29 ;  /* 0x00000008021d9224 */ /* 0x000fe200078e021d */
[----:B------:R-:W-:Y:S06]  /*61c0*/  @!P0 BRA `(.L_x_94) ;  /* 0x00000000007c8947 */ /* 0x000fec0003800000 */
[----:B------:R-:W1:Y:S01]  /*61d0*/  LDCU.64 UR8, c[0x4][0x80] ;  /* 0x01001000ff0877ac */ /* 0x000e620008000a00 */
[----:B------:R-:W-:Y:S01]  /*61e0*/  MOV R2, 0x0 ;  /* 0x0000000000027802 */ /* 0x000fe20000000f00 */
[----:B------:R-:W-:Y:S02]  /*61f0*/  HFMA2 R12, -RZ, RZ, 0, 5.9604644775390625e-08 ;  /* 0x00000001ff0c7431 */ /* 0x000fe400000001ff */
[----:B------:R-:W-:Y:S01]  /*6200*/  IMAD.MOV.U32 R8, RZ, RZ, 0x70 ;  /* 0x00000070ff087424 */ /* 0x000fe200078e00ff */
[----:B------:R2:W3:Y:S01]  /*6210*/  LDC.64 R14, c[0x4][R2] ;  /* 0x01000000020e7b82 */ /* 0x0004e20000000a00 */
[----:B------:R-:W4:Y:S01]  /*6220*/  LDCU.64 UR6, c[0x4][0x88] ;  /* 0x01001100ff0677ac */ /* 0x000f220008000a00 */
[----:B------:R-:W-:Y:S01]  /*6230*/  IMAD.MOV.U32 R13, RZ, RZ, RZ ;  /* 0x000000ffff0d7224 */ /* 0x000fe200078e00ff */
[----:B------:R-:W2:Y:S01]  /*6240*/  LDCU.64 UR4, c[0x4][0x8] ;  /* 0x01000100ff0477ac */ /* 0x000ea20008000a00 */
[----:B-1----:R-:W-:Y:S01]  /*6250*/  MOV R5, UR9 ;  /* 0x0000000900057c02 */ /* 0x002fe20008000f00 */
[----:B------:R-:W-:Y:S01]  /*6260*/  IMAD.U32 R4, RZ, RZ, UR8 ;  /* 0x00000008ff047e24 */ /* 0x000fe2000f8e00ff */
[----:B----4-:R-:W-:Y:S01]  /*6270*/  MOV R7, UR7 ;  /* 0x0000000700077c02 */ /* 0x010fe20008000f00 */
[----:B------:R-:W-:Y:S01]  /*6280*/  IMAD.U32 R6, RZ, RZ, UR6 ;  /* 0x00000006ff067e24 */ /* 0x000fe2000f8e00ff */
[----:B--2---:R-:W-:Y:S01]  /*6290*/  MOV R11, UR5 ;  /* 0x00000005000b7c02 */ /* 0x004fe20008000f00 */
[----:B------:R-:W-:Y:S02]  /*62a0*/  IMAD.U32 R10, RZ, RZ, UR4 ;  /* 0x00000004ff0a7e24 */ /* 0x000fe4000f8e00ff */
[----:B------:R-:W-:Y:S07]  /*62b0*/  LEPC R20, `(.L_x_95) ;  /* 0x000000001014794e */ /* 0x000fee0000000000 */
[----:B---3-5:R-:W-:Y:S05]  /*62c0*/  CALL.ABS.NOINC R14 ;  /* 0x000000000e007343 */ /* 0x028fea0003c00000 */
.L_x_95:
[----:B------:R-:W1:Y:S01]  /*62d0*/  LDCU.64 UR8, c[0x4][0x80] ;  /* 0x01001000ff0877ac */ /* 0x000e620008000a00 */
[----:B------:R-:W2:Y:S01]  /*62e0*/  LDC.64 R2, c[0x4][R2] ;  /* 0x0100000002027b82 */ /* 0x000ea20000000a00 */
[----:B------:R-:W-:Y:S02]  /*62f0*/  HFMA2 R12, -RZ, RZ, 0, 5.9604644775390625e-08 ;  /* 0x00000001ff0c7431 */ /* 0x000fe400000001ff */
[----:B------:R-:W-:Y:S02]  /*6300*/  IMAD.MOV.U32 R8, RZ, RZ, 0x70 ;  /* 0x00000070ff087424 */ /* 0x000fe400078e00ff */
[----:B------:R-:W-:Y:S01]  /*6310*/  IMAD.MOV.U32 R13, RZ, RZ, RZ ;  /* 0x000000ffff0d7224 */ /* 0x000fe200078e00ff */
[----:B------:R-:W3:Y:S01]  /*6320*/  LDCU.64 UR6, c[0x4][0x88] ;  /* 0x01001100ff0677ac */ /* 0x000ee20008000a00 */
[----:B------:R-:W4:Y:S01]  /*6330*/  LDCU.64 UR4, c[0x4][0x8] ;  /* 0x01000100ff0477ac */ /* 0x000f220008000a00 */
[----:B-1----:R-:W-:Y:S02]  /*6340*/  MOV R4, UR8 ;  /* 0x0000000800047c02 */ /* 0x002fe40008000f00 */
[----:B------:R-:W-:Y:S02]  /*6350*/  MOV R5, UR9 ;  /* 0x0000000900057c02 */ /* 0x000fe40008000f00 */
[----:B---3--:R-:W-:Y:S01]  /*6360*/  MOV R7, UR7 ;  /* 0x0000000700077c02 */ /* 0x008fe20008000f00 */
[----:B------:R-:W-:Y:S01]  /*6370*/  IMAD.U32 R6, RZ, RZ, UR6 ;  /* 0x00000006ff067e24 */ /* 0x000fe2000f8e00ff */
[----:B----4-:R-:W-:Y:S01]  /*6380*/  MOV R11, UR5 ;  /* 0x00000005000b7c02 */ /* 0x010fe20008000f00 */
[----:B------:R-:W-:Y:S02]  /*6390*/  IMAD.U32 R10, RZ, RZ, UR4 ;  /* 0x00000004ff0a7e24 */ /* 0x000fe4000f8e00ff */
[----:B------:R-:W-:Y:S07]  /*63a0*/  LEPC R20, `(.L_x_94) ;  /* 0x000000001014794e */ /* 0x000fee0000000000 */
[----:B--2---:R-:W-:Y:S05]  /*63b0*/  CALL.ABS.NOINC R2 ;  /* 0x0000000002007343 */ /* 0x004fea0003c00000 */
.L_x_94:
[----:B------:R-:W-:Y:S05]  /*63c0*/  BSYNC.RECONVERGENT B6 ;  /* 0x0000000000067941 */ /* 0x000fea0003800200 */
.L_x_93:
[----:B------:R-:W-:Y:S01]  /*63d0*/  ISETP.NE.U32.AND P4, PT, R58, RZ, PT ;  /* 0x000000ff3a00720c */ /* 0x000fe20003f85070 */
[----:B------:R-:W-:Y:S01]  /*63e0*/  UISETP.NE.AND UP2, UPT, UR49, URZ, UPT ;  /* 0x000000ff3100728c */ /* 0x000fe2000bf45270 */
[----:B------:R-:W-:Y:S01]  /*63f0*/  ISETP.NE.U32.AND P2, PT, RZ, UR38, PT ;  /* 0x00000026ff007c0c */ /* 0x000fe2000bf45070 */
[----:B------:R-:W-:Y:S01]  /*6400*/  UISETP.NE.U32.AND UP1, UPT, UR44, URZ, UPT ;  /* 0x000000ff2c00728c */ /* 0x000fe2000bf25070 */
[----:B------:R-:W-:Y:S01]  /*6410*/  ISETP.NE.AND.EX P4, PT, R59, RZ, PT, P4 ;  /* 0x000000ff3b00720c */ /* 0x000fe20003f85340 */
[----:B------:R-:W-:Y:S01]  /*6420*/  UPLOP3.LUT UP0, UPT, UPT, UPT, UPT, 0x40, 0x4 ;  /* 0x000000000004789c */ /* 0x000fe20003f0e870 */
[----:B------:R-:W-:Y:S01]  /*6430*/  ISETP.NE.AND.EX P2, PT, RZ, UR39, PT, P2 ;  /* 0x00000027ff007c0c */ /* 0x000fe2000bf45320 */
[----:B------:R-:W-:Y:S01]  /*6440*/  UISETP.NE.AND.EX UP1, UPT, UR45, URZ, UPT, UP1 ;  /* 0x000000ff2d00728c */ /* 0x000fe2000bf25310 */
[----:B------:R-:W-:Y:S04]  /*6450*/  PLOP3.LUT P1, PT, PT, PT, UP2, 0x80, 0x8 ;  /* 0x000000000008781c */ /* 0x000fe80003f2f028 */
[----:B------:R-:W-:Y:S06]  /*6460*/  @UP2 UPLOP3.LUT UP0, UPT, UPT, UPT, UP1, 0x80, 0x8 ;  /* 0x000000000008289c */ /* 0x000fec0003f0f010 */
[----:B------:R-:W-:Y:S01]  /*6470*/  PLOP3.LUT P0, PT, PT, PT, UP0, 0x80, 0x8 ;  /* 0x000000000008781c */ /* 0x000fe20003f0f008 */
[----:B------:R-:W-:Y:S01]  /*6480*/  @!UPT UIADD3 URZ, UPT, UPT, URZ, URZ, URZ ;  /* 0x000000fffffff290 */ /* 0x000fe2000fffe0ff */
[----:B------:R-:W-:Y:S11]  /*6490*/  BRA.U !UP1, `(.L_x_96) ;  /* 0x00000001093c7547 */ /* 0x000ff6000b800000 */
[----:B------:R-:W-:Y:S01]  /*64a0*/  UISETP.NE.U32.AND UP0, UPT, UR38, URZ, UPT ;  /* 0x000000ff2600728c */ /* 0x000fe2000bf05070 */
[----:B------:R-:W-:Y:S01]  /*64b0*/  R2UR UR4, R65 ;  /* 0x00000000410472ca */ /* 0x000fe200000e0000 */
[----:B------:R-:W-:Y:S02]  /*64c0*/  HFMA2 R64, -RZ, RZ, 0, 5.9604644775390625e-08 ;  /* 0x00000001ff407431 */ /* 0x000fe400000001ff */
[----:B------:R-:W-:Y:S01]  /*64d0*/  IMAD.MOV.U32 R0, RZ, RZ, 0x1 ;  /* 0x00000001ff007424 */ /* 0x000fe200078e00ff */
[----:B------:R-:W-:Y:S06]  /*64e0*/  UISETP.NE.AND.EX UP0, UPT, UR39, URZ, UPT, UP0 ;  /* 0x000000ff2700728c */ /* 0x000fec000bf05300 */
[----:B------:R-:W-:Y:S05]  /*64f0*/  PLOP3.LUT P3, PT, PT, PT, UP0, 0x80, 0x8 ;  /* 0x000000000008781c */ /* 0x000fea0003f6f008 */
[----:B------:R-:W1:Y:S01]  /*6500*/  @UP0 LDCU.64 UR6, c[0x0][0x888] ;  /* 0x00011100ff0607ac */ /* 0x000e620008000a00 */
[----:B------:R-:W-:Y:S07]  /*6510*/  @UP0 UIMAD UR4, UR4, UR44, URZ ;  /* 0x0000002c040402a4 */ /* 0x000fee000f8e02ff */
[----:B------:R-:W-:Y:S01]  /*6520*/  @!P3 PRMT R64, R0, 0x7610, R64 ;  /* 0x000076100040b816 */ /* 0x000fe20000000040 */
[----:B-1----:R-:W-:Y:S03]  /*6530*/  @UP0 UIMAD.WIDE UR6, UR4, 0x4, UR6 ;  /* 0x00000004040608a5 */ /* 0x002fe6000f8e0206 */
[----:B------:R-:W1:Y:S03]  /*6540*/  @!UP0 LDCU UR4, c[0x0][0x880] ;  /* 0x00011000ff0487ac */ /* 0x000e660008000800 */
[----:B------:R-:W-:Y:S02]  /*6550*/  IMAD.U32 R2, RZ, RZ, UR6 ;  /* 0x00000006ff027e24 */ /* 0x000fe4000f8e00ff */
[----:B------:R-:W-:Y:S05]  /*6560*/  IMAD.U32 R3, RZ, RZ, UR7 ;  /* 0x00000007ff037e24 */ /* 0x000fea000f8e00ff */
[----:B-----5:R2:W5:Y:S02]  /*6570*/  @P3 LDG.E R35, desc[UR46][R2.64] ;  /* 0x0000002e02233981 */ /* 0x020564000c1e1900 */
[----:B-12---:R-:W-:Y:S02]  /*6580*/  @!P3 MOV R35, UR4 ;  /* 0x000000040023bc02 */ /* 0x006fe40008000f00 */
.L_x_96:
[----:B------:R-:W-:Y:S05]  /*6590*/  @!P4 BRA `(.L_x_97) ;  /* 0x000000000024c947 */ /* 0x000fea0003800000 */
[----:B------:R-:W-:Y:S02]  /*65a0*/  ISETP.NE.U32.AND P3, PT, R56, RZ, PT ;  /* 0x000000ff3800720c */ /* 0x000fe40003f65070 */
[----:B------:R-:W-:Y:S02]  /*65b0*/  R2UR UR4, R65 ;  /* 0x00000000410472ca */ /* 0x000fe400000e0000 */
[----:B------:R-:W-:Y:S11]  /*65c0*/  ISETP.NE.AND.EX P3, PT, R57, RZ, PT, P3 ;  /* 0x000000ff3900720c */ /* 0x000ff60003f65330 */
[----:B------:R-:W-:Y:S02]  /*65d0*/  @!UPT UIADD3 URZ, UPT, UPT, URZ, URZ, URZ ;  /* 0x000000fffffff290 */ /* 0x000fe4000fffe0ff */
[----:B------:R-:W1:Y:S01]  /*65e0*/  @P3 LDC.64 R2, c[0x0][0x8a8] ;  /* 0x00022a00ff023b82 */ /* 0x000e620000000a00 */
[----:B------:R-:W-:Y:S04]  /*65f0*/  @P3 IMAD R0, R58, UR4, RZ ;  /* 0x000000043a003c24 */ /* 0x000fe8000f8e02ff */
[----:B-1----:R-:W-:Y:S05]  /*6600*/  @P3 IMAD.WIDE R2, R0, 0x4, R2 ;  /* 0x0000000400023825 */ /* 0x002fea00078e0202 */
[----:B-----5:R1:W5:Y:S02]  /*6610*/  @P3 LDG.E R33, desc[UR46][R2.64] ;  /* 0x0000002e02213981 */ /* 0x020364000c1e1900 */
[----:B-1----:R-:W2:Y:S02]  /*6620*/  @!P3 LDC R33, c[0x0][0x8a0] ;  /* 0x00022800ff21bb82 */ /* 0x002ea40000000800 */
.L_x_97:
[----:B-----5:R-:W-:Y:S01]  /*6630*/  FSETP.NEU.AND P3, PT, R35, RZ, PT ;  /* 0x000000ff2300720b */ /* 0x020fe20003f6d000 */
[----:B------:R-:W-:Y:S01]  /*6640*/  IMAD.SHL.U32 R89, R69, 0x4, RZ ;  /* 0x0000000445597824 */ /* 0x000fe200078e00ff */
[----:B------:R-:W-:Y:S01]  /*6650*/  SEL R4, RZ, 0xffffffff, P2 ;  /* 0xffffffffff047807 */ /* 0x000fe20001000000 */
[----:B------:R-:W-:Y:S01]  /*6660*/  BSSY B1, `(.L_x_98) ;  /* 0x0000042000017945 */ /* 0x000fe20003800000 */
[----:B------:R-:W-:Y:S01]  /*6670*/  @P1 LOP3.LUT P2, RZ, R64, 0xff, RZ, 0xc0, !PT ;  /* 0x000000ff40ff1812 */ /* 0x000fe2000784c0ff */
[----:B------:R-:W-:Y:S01]  /*6680*/  VIADD R84, R89, UR36 ;  /* 0x0000002459547c36 */ /* 0x000fe20008000000 */
[----:B------:R-:W-:Y:S01]  /*6690*/  @P1 SEL R0, RZ, 0xffffffff, P3 ;  /* 0xffffffffff001807 */ /* 0x000fe20001800000 */
[----:B------:R-:W-:Y:S01]  /*66a0*/  IMAD.MOV.U32 R90, RZ, RZ, 0x1 ;  /* 0x00000001ff5a7424 */ /* 0x000fe200078e00ff */
[C---:B------:R-:W-:Y:S01]  /*66b0*/  LEA R86, R31.reuse, UR36, 0x3 ;  /* 0x000000241f567c11 */ /* 0x040fe2000f8e18ff */
[----:B------:R-:W-:Y:S01]  /*66c0*/  IMAD.MOV.U32 R88, RZ, RZ, RZ ;  /* 0x000000ffff587224 */ /* 0x000fe200078e00ff */
[----:B------:R-:W-:Y:S02]  /*66d0*/  @P0 SEL R0, R4, R0, !P2 ;  /* 0x0000000004000207 */ /* 0x000fe40005000000 */
[----:B------:R-:W-:Y:S02]  /*66e0*/  CS2R R54, SRZ ;  /* 0x0000000000367805 */ /* 0x000fe4000001ff00 */
[----:B------:R-:W-:Y:S02]  /*66f0*/  SHF.L.U32 R2, R74, 0x1f, RZ ;  /* 0x0000001f4a027819 */ /* 0x000fe400000006ff */
[----:B------:R-:W-:Y:S02]  /*6700*/  CS2R R52, SRZ ;  /* 0x0000000000347805 */ /* 0x000fe4000001ff00 */
[----:B------:R-:W-:Y:S02]  /*6710*/  @P1 LOP3.LUT R0, R0, 0x1, RZ, 0xc0, !PT ;  /* 0x0000000100001812 */ /* 0x000fe400078ec0ff */
[----:B------:R-:W-:Y:S02]  /*6720*/  CS2R R50, SRZ ;  /* 0x0000000000327805 */ /* 0x000fe4000001ff00 */
[----:B------:R-:W-:Y:S02]  /*6730*/  PLOP3.LUT P2, PT, PT, PT, UP1, 0x80, 0x8 ;  /* 0x000000000008781c */ /* 0x000fe40003f4f018 */
[----:B------:R-:W-:Y:S02]  /*6740*/  CS2R R48, SRZ ;  /* 0x0000000000307805 */ /* 0x000fe4000001ff00 */
[----:B------:R-:W-:Y:S02]  /*6750*/  ISETP.NE.U32.OR P6, PT, R0, 0x1, !P1 ;  /* 0x000000010000780c */ /* 0x000fe40004fc5470 */
[----:B------:R-:W-:Y:S02]  /*6760*/  CS2R R46, SRZ ;  /* 0x00000000002e7805 */ /* 0x000fe4000001ff00 */
[----:B------:R-:W-:Y:S02]  /*6770*/  LEA.HI R34, R31, R31, RZ, 0x1 ;  /* 0x0000001f1f227211 */ /* 0x000fe400078f08ff */
[----:B------:R-:W-:Y:S02]  /*6780*/  CS2R R44, SRZ ;  /* 0x00000000002c7805 */ /* 0x000fe4000001ff00 */
[----:B------:R-:W-:Y:S02]  /*6790*/  LOP3.LUT P4, R79, R64, 0xff, RZ, 0xc0, !PT ;  /* 0x000000ff404f7812 */ /* 0x000fe4000788c0ff */
[----:B------:R-:W-:Y:S02]  /*67a0*/  CS2R R42, SRZ ;  /* 0x00000000002a7805 */ /* 0x000fe4000001ff00 */
[----:B------:R-:W-:Y:S02]  /*67b0*/  SEL R3, RZ, 0xffffffff, P3 ;  /* 0xffffffffff037807 */ /* 0x000fe40001800000 */
[----:B------:R-:W-:Y:S02]  /*67c0*/  CS2R R40, SRZ ;  /* 0x0000000000287805 */ /* 0x000fe4000001ff00 */
[----:B------:R-:W-:Y:S01]  /*67d0*/  P2R R81, PR, RZ, 0x40 ;  /* 0x00000040ff517803 */ /* 0x000fe20000000000 */
[----:B------:R-:W-:Y:S01]  /*67e0*/  VIADD R83, R84, 0x400 ;  /* 0x0000040054537836 */ /* 0x000fe20000000000 */
[----:B------:R-:W-:Y:S01]  /*67f0*/  @P2 SEL R3, R4, R3, !P4 ;  /* 0x0000000304032207 */ /* 0x000fe20006000000 */
[----:B------:R-:W-:Y:S01]  /*6800*/  IMAD.IADD R82, R75, 0x1, R84 ;  /* 0x000000014b527824 */ /* 0x000fe200078e0254 */
[----:B------:R-:W-:Y:S02]  /*6810*/  @P6 SHF.L.U32 R0, RZ, 0x1f, RZ ;  /* 0x0000001fff006819 */ /* 0x000fe400000006ff */
[----:B------:R-:W-:Y:S02]  /*6820*/  LOP3.LUT R3, R3, 0x1, RZ, 0xc0, !PT ;  /* 0x0000000103037812 */ /* 0x000fe400078ec0ff */
[----:B------:R1:W3:Y:S02]  /*6830*/  @P6 SYNCS.PHASECHK.TRANS64.TRYWAIT P1, [UR36+0x40], R0 ;  /* 0x00004000ff0065a7 */ /* 0x0002e40008021124 */
[----:B------:R-:W-:Y:S04]  /*6840*/  ISETP.NE.U32.AND P5, PT, R3, 0x1, PT ;  /* 0x000000010300780c */ /* 0x000fe80003fa5070 */
[----:B------:R-:W-:Y:S01]  /*6850*/  P2R R91, PR, RZ, 0x20 ;  /* 0x00000020ff5b7803 */ /* 0x000fe20000000000 */
[----:B------:R4:W2:Y:S01]  /*6860*/  SYNCS.PHASECHK.TRANS64.TRYWAIT P0, [R86+URZ+0xb0], R2 ;  /* 0x0000b002560075a7 */ /* 0x0008a200080011ff */
[C---:B-1----:R-:W-:Y:S01]  /*6870*/  IMAD.SHL.U32 R0, R34.reuse, 0x80, RZ ;  /* 0x0000008022007824 */ /* 0x042fe200078e00ff */
[----:B------:R-:W-:Y:S04]  /*6880*/  LOP3.LUT R34, R34, 0xffe, RZ, 0xc0, !PT ;  /* 0x00000ffe22227812 */ /* 0x000fe800078ec0ff */
[----:B------:R-:W-:Y:S01]  /*6890*/  LOP3.LUT R0, R0, 0xffffff00, RZ, 0xc0, !PT ;  /* 0xffffff0000007812 */ /* 0x000fe200078ec0ff */
[----:B------:R-:W-:Y:S04]  /*68a0*/  IMAD.IADD R34, R31, 0x1, -R34 ;  /* 0x000000011f227824 */ /* 0x000fe800078e0a22 */
[----:B------:R-:W-:Y:S04]  /*68b0*/  IMAD.IADD R0, R32, 0x1, R0 ;  /* 0x0000000120007824 */ /* 0x000fe800078e0200 */
[----:B------:R-:W-:Y:S01]  /*68c0*/  IMAD R34, R34, 0x100000, R0 ;  /* 0x0010000022227824 */ /* 0x000fe200078e0200 */
[----:B---3--:R-:W-:Y:S01]  /*68d0*/  @P6 SEL R90, RZ, 0x1, !P1 ;  /* 0x00000001ff5a6807 */ /* 0x008fe20004800000 */
[----:B----4-:R-:W-:Y:S06]  /*68e0*/  @!P6 BRA `(.L_x_99) ;  /* 0x000000000064e947 */ /* 0x010fec0003800000 */
[----:B------:R-:W-:Y:S01]  /*68f0*/  @P5 IMAD R5, R76, 0x4, R83 ;  /* 0x000000044c055824 */ /* 0x000fe200078e0253 */
[----:B------:R-:W-:Y:S01]  /*6900*/  ISETP.NE.AND P1, PT, R90, RZ, PT ;  /* 0x000000ff5a00720c */ /* 0x000fe20003f25270 */
[----:B------:R-:W-:Y:S01]  /*6910*/  IMAD.MOV.U32 R54, RZ, RZ, RZ ;  /* 0x000000ffff367224 */ /* 0x000fe200078e00ff */
[----:B------:R-:W-:Y:S01]  /*6920*/  BSSY B0, `(.L_x_100) ;  /* 0x000000d000007945 */ /* 0x000fe20003800000 */
[----:B------:R-:W-:Y:S01]  /*6930*/  @P5 IMAD.IADD R4, R75, 0x1, R5 ;  /* 0x000000014b045824 */ /* 0x000fe200078e0205 */
[----:B------:R-:W-:Y:S02]  /*6940*/  CS2R R50, SRZ ;  /* 0x0000000000327805 */ /* 0x000fe4000001ff00 */
[----:B------:R-:W-:Y:S02]  /*6950*/  CS2R R48, SRZ ;  /* 0x0000000000307805 */ /* 0x000fe4000001ff00 */
[----:B------:R-:W-:Y:S02]  /*6960*/  CS2R R52, SRZ ;  /* 0x0000000000347805 */ /* 0x000fe4000001ff00 */
[----:B------:R-:W-:Y:S02]  /*6970*/  CS2R R42, SRZ ;  /* 0x00000000002a7805 */ /* 0x000fe4000001ff00 */
[----:B------:R-:W-:Y:S02]  /*6980*/  CS2R R40, SRZ ;  /* 0x0000000000287805 */ /* 0x000fe4000001ff00 */
[----:B------:R-:W-:Y:S02]  /*6990*/  CS2R R46, SRZ ;  /* 0x00000000002e7805 */ /* 0x000fe4000001ff00 */
[----:B------:R-:W-:Y:S01]  /*69a0*/  CS2R R44, SRZ ;  /* 0x00000000002c7805 */ /* 0x000fe2000001ff00 */
[----:B------:R-:W-:Y:S06]  /*69b0*/  @P1 BRA `(.L_x_101) ;  /* 0x00000000000c1947 */ /* 0x000fec0003800000 */
[----:B------:R-:W-:Y:S04]  /*69c0*/  SHF.L.U32 R3, RZ, 0x1f, RZ ;  /* 0x0000001fff037819 */ /* 0x000fe800000006ff */
[----:B------:R-:W1:Y:S02]  /*69d0*/  SYNCS.PHASECHK.TRANS64.TRYWAIT P1, [UR36+0x40], R3 ;  /* 0x00004003ff0075a7 */ /* 0x000e640008021124 */
[----:B-1----:R-:W-:Y:S05]  /*69e0*/  @!P1 BRA `(.L_x_102) ;  /* 0x0000004800a89947 */ /* 0x002fea0003800000 */
.L_x_101:
[----:B------:R-:W-:Y:S05]  /*69f0*/  BSYNC B0 ;  /* 0x0000000000007941 */ /* 0x000fea0003800000 */
.L_x_100:
[----:B------:R-:W-:Y:S01]  /*6a00*/  ISETP.NE.AND P1, PT, R91, RZ, PT ;  /* 0x000000ff5b00720c */ /* 0x000fe20003f25270 */
[----:B------:R-:W-:Y:S11]  /*6a10*/  HFMA2 R88, -RZ, RZ, 0, 5.9604644775390625e-08 ;  /* 0x00000001ff587431 */ /* 0x000ff600000001ff */
[----:B------:R-:W-:Y:S01]  /*6a20*/  @!UPT UIADD3 URZ, UPT, UPT, URZ, URZ, URZ ;  /* 0x000000fffffff290 */ /* 0x000fe2000fffe0ff */
[----:B------:R-:W-:Y:S05]  /*6a30*/  @P1 WARPSYNC.ALL ;  /* 0x0000000000001948 */ /* 0x000fea0003800000 */
[----:B------:R3:W4:Y:S04]  /*6a40*/  @P1 LDSM.16.M88.4 R48, [R5] ;  /* 0x000000000530183b */ /* 0x0007280000000200 */
[----:B------:R3:W1:Y:S04]  /*6a50*/  @P1 LDSM.16.M88.4 R52, [R4] ;  /* 0x000000000434183b */ /* 0x0006680000000200 */
[----:B------:R3:W1:Y:S04]  /*6a60*/  @P1 LDSM.16.M88.4 R40, [R89+UR36+0x400] ;  /* 0x000400245928183b */ /* 0x0006680008000200 */
[----:B------:R3:W1:Y:S02]  /*6a70*/  @P1 LDSM.16.M88.4 R44, [R82+0x400] ;  /* 0x00040000522c183b */ /* 0x0006640000000200 */
.L_x_99:
[----:B------:R-:W-:Y:S05]  /*6a80*/  BSYNC B1 ;  /* 0x0000000000017941 */ /* 0x000fea0003800000 */
.L_x_98:
[----:B-1----:R-:W-:Y:S04]  /*6a90*/  SHF.R.U32.HI R0, RZ, 0x15, R34 ;  /* 0x00000015ff007819 */ /* 0x002fe80000011622 */
[----:B------:R-:W-:Y:S01]  /*6aa0*/  LOP3.LUT P1, RZ, R0, 0x3, R70, 0x48, !PT ;  /* 0x0000000300ff7812 */ /* 0x000fe20007824846 */
[----:B------:R-:W-:Y:S01]  /*6ab0*/  @!UPT UIADD3 URZ, UPT, UPT, URZ, URZ, URZ ;  /* 0x000000fffffff290 */ /* 0x000fe2000fffe0ff */
[----:B--2---:R-:W-:Y:S11]  /*6ac0*/  @P0 BRA `(.L_x_103) ;  /* 0x0000000000080947 */ /* 0x004ff60003800000 */
[----:B------:R-:W1:Y:S02]  /*6ad0*/  SYNCS.PHASECHK.TRANS64.TRYWAIT P0, [R86+URZ+0xb0], R2 ;  /* 0x0000b002560075a7 */ /* 0x000e6400080011ff */
[----:B-1----:R-:W-:Y:S05]  /*6ae0*/  @!P0 BRA `(.L_x_104) ;  /* 0x0000004800808947 */ /* 0x002fea0003800000 */
.L_x_103:
[----:B------:R-:W-:Y:S05]  /*6af0*/  @!P1 BRA `(.L_x_105) ;  /* 0x0000000000409947 */ /* 0x000fea0003800000 */
[----:B------:R-:W3:Y:S01]  /*6b00*/  LDCU.64 UR8, c[0x4][0x70] ;  /* 0x01000e00ff0877ac */ /* 0x000ee20008000a00 */
[----:B------:R-:W-:Y:S01]  /*6b10*/  MOV R3, 0x0 ;  /* 0x0000000000037802 */ /* 0x000fe20000000f00 */
[----:B------:R-:W-:Y:S02]  /*6b20*/  HFMA2 R12, -RZ, RZ, 0, 5.9604644775390625e-08 ;  /* 0x00000001ff0c7431 */ /* 0x000fe400000001ff */
[----:B------:R-:W-:Y:S02]  /*6b30*/  IMAD.MOV.U32 R8, RZ, RZ, 0x192 ;  /* 0x00000192ff087424 */ /* 0x000fe400078e00ff */
[----:B------:R-:W-:Y:S01]  /*6b40*/  IMAD.MOV.U32 R13, RZ, RZ, RZ ;  /* 0x000000ffff0d7224 */ /* 0x000fe200078e00ff */
[----:B------:R-:W2:Y:S01]  /*6b50*/  LDCU.64 UR6, c[0x4][0x78] ;  /* 0x01000f00ff0677ac */ /* 0x000ea20008000a00 */
[----:B-1----:R-:W1:Y:S01]  /*6b60*/  LDC.64 R2, c[0x4][R3] ;  /* 0x0100000003027b82 */ /* 0x002e620000000a00 */
[----:B------:R-:W5:Y:S01]  /*6b70*/  LDCU.64 UR4, c[0x4][0x10] ;  /* 0x01000200ff0477ac */ /* 0x000f620008000a00 */
[----:B---3--:R-:W-:Y:S01]  /*6b80*/  MOV R5, UR9 ;  /* 0x0000000900057c02 */ /* 0x008fe20008000f00 */
[----:B------:R-:W-:Y:S01]  /*6b90*/  IMAD.U32 R4, RZ, RZ, UR8 ;  /* 0x00000008ff047e24 */ /* 0x000fe2000f8e00ff */
[----:B--2---:R-:W-:Y:S01]  /*6ba0*/  MOV R7, UR7 ;  /* 0x0000000700077c02 */ /* 0x004fe20008000f00 */
[----:B------:R-:W-:Y:S01]  /*6bb0*/  IMAD.U32 R6, RZ, RZ, UR6 ;  /* 0x00000006ff067e24 */ /* 0x000fe2000f8e00ff */
[----:B-----5:R-:W-:Y:S01]  /*6bc0*/  MOV R11, UR5 ;  /* 0x00000005000b7c02 */ /* 0x020fe20008000f00 */
[----:B------:R-:W-:Y:S02]  /*6bd0*/  IMAD.U32 R10, RZ, RZ, UR4 ;  /* 0x00000004ff0a7e24 */ /* 0x000fe4000f8e00ff */
[----:B------:R-:W-:Y:S07]  /*6be0*/  LEPC R20, `(.L_x_105) ;  /* 0x000000001014794e */ /* 0x000fee0000000000 */
[----:B-1--4-:R-:W-:Y:S05]  /*6bf0*/  CALL.ABS.NOINC R2 ;  /* 0x0000000002007343 */ /* 0x012fea0003c00000 */
.L_x_105:
[----:B------:R-:W-:Y:S05]  /*6c00*/  WARPSYNC.ALL ;  /* 0x0000000000007948 */ /* 0x000fea0003800000 */
[----:B------:R-:W-:Y:S01]  /*6c10*/  R2UR UR4, R34 ;  /* 0x00000000220472ca */ /* 0x000fe200000e0000 */
[----:B------:R-:W-:Y:S01]  /*6c20*/  BSSY.RECONVERGENT B0, `(.L_x_106) ;  /* 0x000003c000007945 */ /* 0x000fe20003800200 */
[----:B------:R-:W-:Y:S02]  /*6c30*/  SHF.L.U32 R87, R76, 0x2, RZ ;  /* 0x000000024c577819 */ /* 0x000fe400000006ff */
[----:B------:R-:W-:Y:S02]  /*6c40*/  ISETP.NE.AND P0, PT, R77, RZ, PT ;  /* 0x000000ff4d00720c */ /* 0x000fe40003f05270 */
[----:B------:R-:W-:Y:S04]  /*6c50*/  IADD3 R83, PT, PT, R83, R87, RZ ;  /* 0x0000005753537210 */ /* 0x000fe80007ffe0ff */
[----:B------:R-:W-:Y:S03]  /*6c60*/  IADD3 R85, PT, PT, R75, R83, RZ ;  /* 0x000000534b557210 */ /* 0x000fe60007ffe0ff */
[----:B---3--:R-:W2:Y:S02]  /*6c70*/  LDTM.16dp128bit.x8 R4, tmem[UR4] ;  /* 0x00000004000479ee */ /* 0x008ea40008180000 */
[C---:B--2---:R-:W-:Y:S01]  /*6c80*/  FMUL R0, R33.reuse, R4 ;  /* 0x0000000421007220 */ /* 0x044fe20000400000 */
[C---:B-1----:R-:W-:Y:S01]  /*6c90*/  FMUL R2, R33.reuse, R5 ;  /* 0x0000000521027220 */ /* 0x042fe20000400000 */
[C---:B------:R-:W-:Y:S01]  /*6ca0*/  FMUL R3, R33.reuse, R6 ;  /* 0x0000000621037220 */ /* 0x040fe20000400000 */
[----:B------:R-:W-:Y:S01]  /*6cb0*/  FMUL R7, R33, R7 ;  /* 0x0000000721077220 */ /* 0x000fe20000400000 */
[----:B------:R-:W-:Y:S01]  /*6cc0*/  FFMA R36, R35, R40, R0 ;  /* 0x0000002823247223 */ /* 0x000fe20000000000 */
        /* <DEDUP_REMOVED lines=10> */
[----:B------:R1:W-:Y:S01]  /*6d70*/  STSM.16.M88.4 [R84+0x400], R36 ;  /* 0x0004002454007844 */ /* 0x0003e20000000200 */
[----:B------:R-:W-:Y:S01]  /*6d80*/  FMUL R9, R33, R13 ;  /* 0x0000000d21097220 */ /* 0x000fe20000400000 */
[----:B------:R-:W-:Y:S01]  /*6d90*/  FFMA R6, R35, R46, R6 ;  /* 0x0000002e23067223 */ /* 0x000fe20000000006 */
[----:B------:R-:W-:Y:S01]  /*6da0*/  FMUL R10, R33, R14 ;  /* 0x0000000e210a7220 */ /* 0x000fe20000400000 */
[----:B------:R-:W-:Y:S01]  /*6db0*/  FFMA R7, R35, R47, R11 ;  /* 0x0000002f23077223 */ /* 0x000fe2000000000b */
[----:B------:R-:W-:Y:S01]  /*6dc0*/  FMUL R15, R33, R15 ;  /* 0x0000000f210f7220 */ /* 0x000fe20000400000 */
[----:B----4-:R-:W-:Y:S01]  /*6dd0*/  FFMA R8, R35, R48, R8 ;  /* 0x0000003023087223 */ /* 0x010fe20000000008 */
        /* <DEDUP_REMOVED lines=8> */
[C---:B------:R-:W-:Y:S01]  /*6e60*/  FFMA R12, R35.reuse, R52, R12 ;  /* 0x00000034230c7223 */ /* 0x040fe2000000000c */
[C---:B------:R-:W-:Y:S01]  /*6e70*/  FFMA R13, R35.reuse, R53, R13 ;  /* 0x00000035230d7223 */ /* 0x040fe2000000000d */
[C---:B------:R-:W-:Y:S01]  /*6e80*/  FFMA R14, R35.reuse, R54, R14 ;  /* 0x00000036230e7223 */ /* 0x040fe2000000000e */
[----:B------:R1:W-:Y:S01]  /*6e90*/  STSM.16.M88.4 [R83], R8 ;  /* 0x0000000853007844 */ /* 0x0003e20000000200 */
[----:B------:R-:W-:Y:S05]  /*6ea0*/  FFMA R15, R35, R55, R19 ;  /* 0x00000037230f7223 */ /* 0x000fea0000000013 */
[----:B------:R1:W-:Y:S01]  /*6eb0*/  STSM.16.M88.4 [R85], R12 ;  /* 0x0000000c55007844 */ /* 0x0003e20000000200 */
[----:B------:R-:W-:Y:S01]  /*6ec0*/  @!PT LDS RZ, [RZ] ;  /* 0x00000000fffff984 */ /* 0x000fe20000000800 */
[----:B------:R-:W-:Y:S01]  /*6ed0*/  @!PT LDS RZ, [RZ] ;  /* 0x00000000fffff984 */ /* 0x000fe20000000800 */
[----:B------:R-:W-:Y:S01]  /*6ee0*/  @!PT LDS RZ, [RZ] ;  /* 0x00000000fffff984 */ /* 0x000fe20000000800 */
[----:B------:R-:W-:Y:S01]  /*6ef0*/  @!PT LDS RZ, [RZ] ;  /* 0x00000000fffff984 */ /* 0x000fe20000000800 */
[----:B------:R2:W-:Y:S06]  /*6f00*/  MEMBAR.ALL.CTA ;  /* 0x0000000000007992 */ /* 0x0005ec0000008000 */
[----:B--2---:R-:W2:Y:S02]  /*6f10*/  FENCE.VIEW.ASYNC.S ;  /* 0x00000000000073c6 */ /* 0x004ea40000000000 */
[----:B--2---:R-:W-:Y:S06]  /*6f20*/  BAR.SYNC.DEFER_BLOCKING 0x1, 0x80 ;  /* 0x0042000000007b1d */ /* 0x004fec0000010000 */
[----:B------:R-:W-:Y:S05]  /*6f30*/  @P0 BRA `(.L_x_107) ;  /* 0x0000000000280947 */ /* 0x000fea0003800000 */
[----:B------:R-:W-:Y:S01]  /*6f40*/  UIADD3 UR4, UPT, UPT, UR36, 0x400, URZ ;  /* 0x0000040024047890 */ /* 0x000fe2000fffe0ff */
[----:B------:R-:W-:Y:S01]  /*6f50*/  R2UR UR43, R65 ;  /* 0x00000000412b72ca */ /* 0x000fe200000e0000 */
[----:B------:R-:W-:Y:S04]  /*6f60*/  UIADD3 UR6, UP0, UPT, UR50, 0x680, URZ ;  /* 0x0000068032067890 */ /* 0x000fe8000ff1e0ff */
[----:B------:R-:W-:Y:S01]  /*6f70*/  IMAD.U32 R71, RZ, RZ, UR4 ;  /* 0x00000004ff477e24 */ /* 0x000fe2000f8e00ff */
[----:B------:R-:W-:Y:S04]  /*6f80*/  UIADD3.X UR7, UPT, UPT, URZ, UR51, URZ, UP0, !UPT ;  /* 0x00000033ff077290 */ /* 0x000fe800087fe4ff */
[----:B------:R-:W-:Y:S11]  /*6f90*/  R2UR UR40, R71 ;  /* 0x00000000472872ca */ /* 0x000ff600000e0000 */
[----:B------:R-:W-:Y:S02]  /*6fa0*/  @!UPT UIADD3 URZ, UPT, UPT, URZ, URZ, URZ ;  /* 0x000000fffffff290 */ /* 0x000fe4000fffe0ff */
[----:B------:R2:W-:Y:S01]  /*6fb0*/  UTMASTG.3D [UR40], [UR6] ;  /* 0x00000028060073b5 */ /* 0x0005e20008010000 */
[----:B------:R0:W-:Y:S01]  /*6fc0*/  UTMACMDFLUSH ;  /* 0x00000000000079b7 */ /* 0x0001e20000000000 */
[----:B--2---:R-:W-:Y:S04]  /*6fd0*/  DEPBAR.LE SB0, 0x1 ;  /* 0x000080400000791a */ /* 0x004fe80000000000 */
.L_x_107:
[----:B------:R-:W-:Y:S05]  /*6fe0*/  BSYNC.RECONVERGENT B0 ;  /* 0x0000000000007941 */ /* 0x000fea0003800200 */
.L_x_106:
[----:B------:R-:W-:Y:S01]  /*6ff0*/  BAR.SYNC.DEFER_BLOCKING 0x1, 0x80 ;  /* 0x0042000000007b1d */ /* 0x000fe20000010000 */
[----:B------:R-:W-:Y:S01]  /*7000*/  ISETP.NE.AND P1, PT, R81, RZ, PT ;  /* 0x000000ff5100720c */ /* 0x000fe20003f25270 */
[----:B------:R-:W-:Y:S01]  /*7010*/  UISETP.NE.AND UP0, UPT, UR48, URZ, UPT ;  /* 0x000000ff3000728c */ /* 0x000fe2000bf05270 */
[----:B------:R-:W-:Y:S11]  /*7020*/  LEA R2, R88, UR36, 0x3 ;  /* 0x0000002458027c11 */ /* 0x000ff6000f8e18ff */
[----:B------:R-:W-:Y:S01]  /*7030*/  @P1 SHF.L.U32 R3, RZ, 0x1f, RZ ;  /* 0x0000001fff031819 */ /* 0x000fe200000006ff */
[----:B------:R-:W-:Y:S06]  /*7040*/  BRA.U !UP0, `(.L_x_108) ;  /* 0x0000000108247547 */ /* 0x000fec000b800000 */
[----:B-1----:R-:W-:Y:S01]  /*7050*/  IMAD.U32 R4, RZ, RZ, UR52 ;  /* 0x00000034ff047e24 */ /* 0x002fe2000f8e00ff */
[----:B------:R-:W-:Y:S01]  /*7060*/  MOV R0, UR37 ;  /* 0x0000002500007c02 */ /* 0x000fe20008000f00 */
[----:B------:R-:W-:Y:S03]  /*7070*/  UIADD3 UR52, UPT, UPT, UR52, 0x1, URZ ;  /* 0x0000000134347890 */ /* 0x000fe6000fffe0ff */
[----:B------:R-:W-:Y:S01]  /*7080*/  @P1 LEA R4, R4, UR36, 0x3 ;  /* 0x0000002404041c11 */ /* 0x000fe2000f8e18ff */
[----:B------:R-:W-:Y:S04]  /*7090*/  UISETP.NE.AND UP0, UPT, UR52, 0x4, UPT ;  /* 0x000000043400788c */ /* 0x000fe8000bf05270 */
[----:B------:R-:W-:Y:S01]  /*70a0*/  @P1 VIADD R4, R4, 0x60 ;  /* 0x0000006004041836 */ /* 0x000fe20000000000 */
[----:B------:R-:W-:Y:S04]  /*70b0*/  USEL UR52, UR52, URZ, UP0 ;  /* 0x000000ff34347287 */ /* 0x000fe80008000000 */
[----:B------:R-:W-:Y:S04]  /*70c0*/  @P1 PRMT R0, R0, 0x654, R4 ;  /* 0x0000065400001816 */ /* 0x000fe80000000004 */
[----:B------:R2:W-:Y:S04]  /*70d0*/  @P1 SYNCS.ARRIVE.TRANS64.RED.A1T0 RZ, [R0+URZ], RZ ;  /* 0x000000ff00ff19a7 */ /* 0x0005e800081004ff */
.L_x_108:
[----:B------:R-:W3:Y:S01]  /*70e0*/  @P1 SYNCS.PHASECHK.TRANS64.TRYWAIT P0, [R2+URZ+0x40], R3 ;  /* 0x00004003020015a7 */ /* 0x000ee200080011ff */
[----:B------:R-:W-:Y:S01]  /*70f0*/  BSSY B1, `(.L_x_109) ;  /* 0x0000017000017945 */ /* 0x000fe20003800000 */
[----:B---3--:R-:W-:Y:S03]  /*7100*/  @P1 SEL R90, RZ, 0x1, !P0 ;  /* 0x00000001ff5a1807 */ /* 0x008fe60004000000 */
[----:B------:R-:W-:Y:S05]  /*7110*/  @!P1 BRA `(.L_x_110) ;  /* 0x0000000000509947 */ /* 0x000fea0003800000 */
[----:B------:R-:W-:Y:S01]  /*7120*/  ISETP.NE.AND P1, PT, R91, RZ, PT ;  /* 0x000000ff5b00720c */ /* 0x000fe20003f25270 */
[----:B------:R-:W-:Y:S01]  /*7130*/  BSSY B0, `(.L_x_111) ;  /* 0x000000a000007945 */ /* 0x000fe20003800000 */
[----:B------:R-:W-:Y:S11]  /*7140*/  ISETP.NE.AND P0, PT, R90, RZ, PT ;  /* 0x000000ff5a00720c */ /* 0x000ff60003f05270 */
[----:B-1----:R-:W-:Y:S04]  /*7150*/  @P1 IMAD R5, R88, 0x2000, R89 ;  /* 0x0000200058051824 */ /* 0x002fe800078e0259 */
[----:B------:R-:W-:Y:S05]  /*7160*/  @P1 VIADD R4, R5, UR36 ;  /* 0x0000002405041c36 */ /* 0x000fea0008000000 */
[----:B------:R-:W-:Y:S01]  /*7170*/  @P1 IADD3 R3, PT, PT, R87, R4, RZ ;  /* 0x0000000457031210 */ /* 0x000fe20007ffe0ff */
[----:B------:R-:W-:Y:S01]  /*7180*/  @P1 IMAD.IADD R4, R75, 0x1, R4 ;  /* 0x000000014b041824 */ /* 0x000fe200078e0204 */
[----:B------:R-:W-:Y:S06]  /*7190*/  @P0 BRA `(.L_x_112) ;  /* 0x00000000000c0947 */ /* 0x000fec0003800000 */
[----:B--2---:R-:W-:Y:S04]  /*71a0*/  SHF.L.U32 R0, RZ, 0x1f, RZ ;  /* 0x0000001fff007819 */ /* 0x004fe800000006ff */
[----:B------:R-:W1:Y:S02]  /*71b0*/  SYNCS.PHASECHK.TRANS64.TRYWAIT P0, [R2+URZ+0x40], R0 ;  /* 0x00004000020075a7 */ /* 0x000e6400080011ff */
[----:B-1----:R-:W-:Y:S05]  /*71c0*/  @!P0 BRA `(.L_x_113) ;  /* 0x0000004000dc8947 */ /* 0x002fea0003800000 */
.L_x_112:
[----:B------:R-:W-:Y:S05]  /*71d0*/  BSYNC B0 ;  /* 0x0000000000007941 */ /* 0x000fea0003800000 */
.L_x_111:
[----:B------:R-:W-:Y:S02]  /*71e0*/  ISETP.NE.AND P0, PT, R91, RZ, PT ;  /* 0x000000ff5b00720c */ /* 0x000fe40003f05270 */
[----:B------:R-:W-:Y:S11]  /*71f0*/  IADD3 R88, PT, PT, R88, 0x1, RZ ;  /* 0x0000000158587810 */ /* 0x000ff60007ffe0ff */
[----:B-12---:R-:W-:Y:S01]  /*7200*/  @P0 IMAD.IADD R0, R75, 0x1, R3 ;  /* 0x000000014b000824 */ /* 0x006fe200078e0203 */
[----:B------:R-:W-:Y:S05]  /*7210*/  @P0 WARPSYNC.ALL ;  /* 0x0000000000000948 */ /* 0x000fea0003800000 */
[----:B------:R3:W4:Y:S04]  /*7220*/  @P0 LDSM.16.M88.4 R40, [R5+UR36+0x400] ;  /* 0x000400240528083b */ /* 0x0007280008000200 */
[----:B------:R3:W1:Y:S04]  /*7230*/  @P0 LDSM.16.M88.4 R44, [R4+0x400] ;  /* 0x00040000042c083b */ /* 0x0006680000000200 */
[----:B------:R3:W2:Y:S04]  /*7240*/  @P0 LDSM.16.M88.4 R48, [R3+0x400] ;  /* 0x000400000330083b */ /* 0x0006a80000000200 */
[----:B------:R3:W1:Y:S02]  /*7250*/  @P0 LDSM.16.M88.4 R52, [R0+0x400] ;  /* 0x000400000034083b */ /* 0x0006640000000200 */
.L_x_110:
[----:B------:R-:W-:Y:S05]  /*7260*/  BSYNC B1 ;  /* 0x0000000000017941 */ /* 0x000fea0003800000 */
.L_x_109:
[----:B--23--:R-:W-:Y:S05]  /*7270*/  VIADD R0, R34, 0x20 ;  /* 0x0000002022007836 */ /* 0x00cfea0000000000 */
[----:B------:R-:W-:Y:S04]  /*7280*/  SHF.R.U32.HI R0, RZ, 0x15, R0 ;  /* 0x00000015ff007819 */ /* 0x000fe80000011600 */
[----:B------:R-:W-:Y:S11]  /*7290*/  LOP3.LUT P0, RZ, R0, 0x3, R70, 0x48, !PT ;  /* 0x0000000300ff7812 */ /* 0x000ff60007804846 */
[----:B------:R-:W-:Y:S02]  /*72a0*/  @!UPT UIADD3 URZ, UPT, UPT, URZ, URZ, URZ ;  /* 0x000000fffffff290 */ /* 0x000fe4000fffe0ff */
[----:B------:R-:W-:Y:S05]  /*72b0*/  @!P0 BRA `(.L_x_114) ;  /* 0x0000000000408947 */ /* 0x000fea0003800000 */
[----:B------:R-:W2:Y:S01]  /*72c0*/  LDCU.64 UR8, c[0x4][0x70] ;  /* 0x01000e00ff0877ac */ /* 0x000ea20008000a00 */
[----:B------:R-:W-:Y:S01]  /*72d0*/  MOV R3, 0x0 ;  /* 0x0000000000037802 */ /* 0x000fe20000000f00 */
[----:B-1----:R-:W-:Y:S02]  /*72e0*/  HFMA2 R12, -RZ, RZ, 0, 5.9604644775390625e-08 ;  /* 0x00000001ff0c7431 */ /* 0x002fe400000001ff */
[----:B------:R-:W-:Y:S02]  /*72f0*/  IMAD.MOV.U32 R8, RZ, RZ, 0x192 ;  /* 0x00000192ff087424 */ /* 0x000fe400078e00ff */
[----:B------:R-:W-:Y:S01]  /*7300*/  IMAD.MOV.U32 R13, RZ, RZ, RZ ;  /* 0x000000ffff0d7224 */ /* 0x000fe200078e00ff */
[----:B------:R-:W1:Y:S01]  /*7310*/  LDCU.64 UR6, c[0x4][0x78] ;  /* 0x01000f00ff0677ac */ /* 0x000e620008000a00 */
[----:B------:R-:W3:Y:S01]  /*7320*/  LDC.64 R2, c[0x4][R3] ;  /* 0x0100000003027b82 */ /* 0x000ee20000000a00 */
[----:B------:R-:W5:Y:S01]  /*7330*/  LDCU.64 UR4, c[0x4][0x10] ;  /* 0x01000200ff0477ac */ /* 0x000f620008000a00 */
[----:B--2---:R-:W-:Y:S01]  /*7340*/  MOV R5, UR9 ;  /* 0x0000000900057c02 */ /* 0x004fe20008000f00 */
[----:B------:R-:W-:Y:S01]  /*7350*/  IMAD.U32 R4, RZ, RZ, UR8 ;  /* 0x00000008ff047e24 */ /* 0x000fe2000f8e00ff */
[----:B-1----:R-:W-:Y:S01]  /*7360*/  MOV R7, UR7 ;  /* 0x0000000700077c02 */ /* 0x002fe20008000f00 */
[----:B------:R-:W-:Y:S01]  /*7370*/  IMAD.U32 R6, RZ, RZ, UR6 ;  /* 0x00000006ff067e24 */ /* 0x000fe2000f8e00ff */
[----:B-----5:R-:W-:Y:S01]  /*7380*/  MOV R11, UR5 ;  /* 0x00000005000b7c02 */ /* 0x020fe20008000f00 */
[----:B------:R-:W-:Y:S02]  /*7390*/  IMAD.U32 R10, RZ, RZ, UR4 ;  /* 0x00000004ff0a7e24 */ /* 0x000fe4000f8e00ff */
[----:B------:R-:W-:Y:S07]  /*73a0*/  LEPC R20, `(.L_x_114) ;  /* 0x000000001014794e */ /* 0x000fee0000000000 */
[----:B---34-:R-:W-:Y:S05]  /*73b0*/  CALL.ABS.NOINC R2 ;  /* 0x0000000002007343 */ /* 0x018fea0003c00000 */
.L_x_114:
[----:B------:R-:W-:Y:S05]  /*73c0*/  WARPSYNC.ALL ;  /* 0x0000000000007948 */ /* 0x000fea0003800000 */
[----:B------:R-:W-:Y:S01]  /*73d0*/  R2UR UR4, R34 ;  /* 0x00000000220472ca */ /* 0x000fe200000e0000 */
[----:B------:R-:W-:Y:S01]  /*73e0*/  BSSY.RECONVERGENT B0, `(.L_x_115) ;  /* 0x0000040000007945 */ /* 0x000fe20003800200 */
[----:B------:R-:W-:Y:S02]  /*73f0*/  ISETP.NE.AND P6, PT, R81, RZ, PT ;  /* 0x000000ff5100720c */ /* 0x000fe40003fc5270 */
[----:B------:R-:W-:Y:S02]  /*7400*/  ISETP.NE.AND P0, PT, R77, RZ, PT ;  /* 0x000000ff4d00720c */ /* 0x000fe40003f05270 */
[----:B------:R-:W-:Y:S07]  /*7410*/  MOV R20, UR52 ;  /* 0x0000003400147c02 */ /* 0x000fee0008000f00 */
[----:B-1----:R-:W1:Y:S02]  /*7420*/  LDTM.16dp128bit.x8 R4, tmem[UR4+0x20] ;  /* 0x00002004000479ee */ /* 0x002e640008180000 */
[----:B------:R-:W-:Y:S01]  /*7430*/  @P6 LEA R20, R20, UR36, 0x3 ;  /* 0x0000002414146c11 */ /* 0x000fe2000f8e18ff */
[C---:B-1----:R-:W-:Y:S01]  /*7440*/  FMUL R0, R33.reuse, R4 ;  /* 0x0000000421007220 */ /* 0x042fe20000400000 */
[C---:B------:R-:W-:Y:S01]  /*7450*/  FMUL R2, R33.reuse, R5 ;  /* 0x0000000521027220 */ /* 0x040fe20000400000 */
[C---:B------:R-:W-:Y:S01]  /*7460*/  FMUL R3, R33.reuse, R6 ;  /* 0x0000000621037220 */ /* 0x040fe20000400000 */
[----:B------:R-:W-:Y:S01]  /*7470*/  FMUL R7, R33, R7 ;  /* 0x0000000721077220 */ /* 0x000fe20000400000 */
[----:B----4-:R-:W-:Y:S01]  /*7480*/  FFMA R36, R35, R40, R0 ;  /* 0x0000002823247223 */ /* 0x010fe20000000000 */
        /* <DEDUP_REMOVED lines=28> */
[----:B------:R1:W-:Y:S01]  /*7650*/  STSM.16.M88.4 [R83+0x2000], R8 ;  /* 0x0020000853007844 */ /* 0x0003e20000000200 */
[----:B------:R-:W-:Y:S01]  /*7660*/  FFMA R15, R35, R55, R19 ;  /* 0x00000037230f7223 */ /* 0x000fe20000000013 */
[----:B------:R-:W-:Y:S02]  /*7670*/  MOV R16, UR37 ;  /* 0x0000002500107c02 */ /* 0x000fe40008000f00 */
[----:B------:R-:W-:Y:S02]  /*7680*/  @P6 IADD3 R17, PT, PT, R20, 0x60, RZ ;  /* 0x0000006014116810 */ /* 0x000fe40007ffe0ff */
[----:B------:R1:W-:Y:S01]  /*7690*/  STSM.16.M88.4 [R85+0x2000], R12 ;  /* 0x0020000c55007844 */ /* 0x0003e20000000200 */
[----:B------:R-:W-:Y:S02]  /*76a0*/  LEA R0, R88, UR36, 0x3 ;  /* 0x0000002458007c11 */ /* 0x000fe4000f8e18ff */
[----:B------:R-:W-:Y:S01]  /*76b0*/  @P6 PRMT R16, R16, 0x654, R17 ;  /* 0x0000065410106816 */ /* 0x000fe20000000011 */
[----:B------:R-:W-:Y:S01]  /*76c0*/  @!PT LDS RZ, [RZ] ;  /* 0x00000000fffff984 */ /* 0x000fe20000000800 */
[----:B------:R-:W-:Y:S01]  /*76d0*/  @!PT LDS RZ, [RZ] ;  /* 0x00000000fffff984 */ /* 0x000fe20000000800 */
[----:B------:R-:W-:Y:S01]  /*76e0*/  @!PT LDS RZ, [RZ] ;  /* 0x00000000fffff984 */ /* 0x000fe20000000800 */
[----:B------:R-:W-:Y:S01]  /*76f0*/  @!PT LDS RZ, [RZ] ;  /* 0x00000000fffff984 */ /* 0x000fe20000000800 */
[----:B------:R2:W-:Y:S06]  /*7700*/  MEMBAR.ALL.CTA ;  /* 0x0000000000007992 */ /* 0x0005ec0000008000 */
[----:B--2---:R-:W2:Y:S01]  /*7710*/  FENCE.VIEW.ASYNC.S ;  /* 0x00000000000073c6 */ /* 0x004ea20000000000 */
[----:B------:R-:W-:Y:S01]  /*7720*/  @P6 SHF.L.U32 R2, RZ, 0x1f, RZ ;  /* 0x0000001fff026819 */ /* 0x000fe200000006ff */
[----:B--2---:R-:W-:Y:S06]  /*7730*/  BAR.SYNC.DEFER_BLOCKING 0x1, 0x80 ;  /* 0x0042000000007b1d */ /* 0x004fec0000010000 */
[----:B------:R-:W-:Y:S05]  /*7740*/  @P0 BRA `(.L_x_116) ;  /* 0x0000000000240947 */ /* 0x000fea0003800000 */
[----:B------:R-:W-:Y:S01]  /*7750*/  UIADD3 UR8, UP0, UPT, UR50, 0x680, URZ ;  /* 0x0000068032087890 */ /* 0x000fe2000ff1e0ff */
[----:B------:R-:W-:Y:S01]  /*7760*/  R2UR UR7, R65 ;  /* 0x00000000410772ca */ /* 0x000fe200000e0000 */
[----:B------:R-:W-:Y:S02]  /*7770*/  UIADD3 UR5, UPT, UPT, UR41, 0x20, URZ ;  /* 0x0000002029057890 */ /* 0x000fe4000fffe0ff */
[----:B------:R-:W-:Y:S02]  /*7780*/  UIADD3 UR4, UPT, UPT, UR36, 0x2400, URZ ;  /* 0x0000240024047890 */ /* 0x000fe4000fffe0ff */
[----:B------:R-:W-:Y:S01]  /*7790*/  UIADD3.X UR9, UPT, UPT, URZ, UR51, URZ, UP0, !UPT ;  /* 0x00000033ff097290 */ /* 0x000fe200087fe4ff */
[----:B------:R-:W-:Y:S08]  /*77a0*/  UMOV UR6, UR42 ;  /* 0x0000002a00067c82 */ /* 0x000ff00008000000 */
[----:B------:R2:W-:Y:S01]  /*77b0*/  UTMASTG.3D [UR4], [UR8] ;  /* 0x00000004080073b5 */ /* 0x0005e20008010000 */
[----:B------:R0:W-:Y:S01]  /*77c0*/  UTMACMDFLUSH ;  /* 0x00000000000079b7 */ /* 0x0001e20000000000 */
[----:B--2---:R-:W-:Y:S04]  /*77d0*/  DEPBAR.LE SB0, 0x1 ;  /* 0x000080400000791a */ /* 0x004fe80000000000 */
.L_x_116:
[----:B------:R-:W-:Y:S05]  /*77e0*/  BSYNC.RECONVERGENT B0 ;  /* 0x0000000000007941 */ /* 0x000fea0003800200 */
.L_x_115:
[----:B------:R-:W-:Y:S01]  /*77f0*/  BAR.SYNC.DEFER_BLOCKING 0x1, 0x80 ;  /* 0x0042000000007b1d */ /* 0x000fe20000010000 */
[----:B------:R-:W-:Y:S04]  /*7800*/  UIADD3 UR40, UPT, UPT, UR52, 0x1, URZ ;  /* 0x0000000134287890 */ /* 0x000fe8000fffe0ff */
[----:B------:R-:W-:Y:S04]  /*7810*/  UISETP.NE.AND UP0, UPT, UR40, 0x4, UPT ;  /* 0x000000042800788c */ /* 0x000fe8000bf05270 */
[----:B------:R-:W-:Y:S01]  /*7820*/  USEL UR40, UR40, URZ, UP0 ;  /* 0x000000ff28287287 */ /* 0x000fe20008000000 */
[----:B------:R2:W-:Y:S01]  /*7830*/  @P6 SYNCS.ARRIVE.TRANS64.RED.A1T0 RZ, [R16+URZ], RZ ;  /* 0x000000ff10ff69a7 */ /* 0x0005e200081004ff */
[----:B------:R-:W-:Y:S01]  /*7840*/  BSSY B1, `(.L_x_117) ;  /* 0x0000018000017945 */ /* 0x000fe20003800000 */
[----:B------:R-:W3:Y:S02]  /*7850*/  @P6 SYNCS.PHASECHK.TRANS64.TRYWAIT P0, [R0+URZ+0x40], R2 ;  /* 0x00004002000065a7 */ /* 0x000ee400080011ff */
[----:B---3--:R-:W-:Y:S01]  /*7860*/  @P6 SEL R90, RZ, 0x1, !P0 ;  /* 0x00000001ff5a6807 */ /* 0x008fe20004000000 */
[----:B--2---:R-:W-:Y:S06]  /*7870*/  @!P6 BRA `(.L_x_118) ;  /* 0x000000000050e947 */ /* 0x004fec0003800000 */
        /* <DEDUP_REMOVED lines=8> */
[----:B------:R-:W-:Y:S04]  /*7900*/  SHF.L.U32 R5, RZ, 0x1f, RZ ;  /* 0x0000001fff057819 */ /* 0x000fe800000006ff */
[----:B------:R-:W1:Y:S02]  /*7910*/  SYNCS.PHASECHK.TRANS64.TRYWAIT P0, [R0+URZ+0x40], R5 ;  /* 0x00004005000075a7 */ /* 0x000e6400080011ff */
[----:B-1----:R-:W-:Y:S05]  /*7920*/  @!P0 BRA `(.L_x_121) ;  /* 0x0000003c00188947 */ /* 0x002fea0003800000 */
.L_x_120:
[----:B------:R-:W-:Y:S05]  /*7930*/  BSYNC B0 ;  /* 0x0000000000007941 */ /* 0x000fea0003800000 */
.L_x_119:
[----:B------:R-:W-:Y:S02]  /*7940*/  ISETP.NE.AND P0, PT, R91, RZ, PT ;  /* 0x000000ff5b00720c */ /* 0x000fe40003f05270 */
[----:B------:R-:W-:Y:S11]  /*7950*/  IADD3 R88, PT, PT, R88, 0x1, RZ ;  /* 0x0000000158587810 */ /* 0x000ff60007ffe0ff */
[----:B-1----:R-:W-:Y:S01]  /*7960*/  @P0 IMAD.IADD R0, R75, 0x1, R2 ;  /* 0x000000014b000824 */ /* 0x002fe200078e0202 */
[----:B------:R-:W-:Y:S05]  /*7970*/  @P0 WARPSYNC.ALL ;  /* 0x0000000000000948 */ /* 0x000fea0003800000 */
[----:B------:R2:W3:Y:S04]  /*7980*/  @P0 LDSM.16.M88.4 R40, [R4+UR36+0x400] ;  /* 0x000400240428083b */ /* 0x0004e80008000200 */
[----:B------:R2:W4:Y:S04]  /*7990*/  @P0 LDSM.16.M88.4 R44, [R3+0x400] ;  /* 0x00040000032c083b */ /* 0x0005280000000200 */
[----:B------:R2:W1:Y:S04]  /*79a0*/  @P0 LDSM.16.M88.4 R48, [R2+0x400] ;  /* 0x000400000230083b */ /* 0x0004680000000200 */
[----:B------:R2:W1:Y:S02]  /*79b0*/  @P0 LDSM.16.M88.4 R52, [R0+0x400] ;  /* 0x000400000034083b */ /* 0x0004640000000200 */
.L_x_118:
[----:B------:R-:W-:Y:S05]  /*79c0*/  BSYNC B1 ;  /* 0x0000000000017941 */ /* 0x000fea0003800000 */
.L_x_117:
[----:B--2---:R-:W-:Y:S05]  /*79d0*/  VIADD R0, R34, 0x40 ;  /* 0x0000004022007836 */ /* 0x004fea0000000000 */
        /* <DEDUP_REMOVED lines=20> */
.L_x_122:
        /* <DEDUP_REMOVED lines=12> */
[----:B---3--:R-:W-:Y:S01]  /*7be0*/  FFMA R36, R35, R40, R0 ;  /* 0x0000002823247223 */ /* 0x008fe20000000000 */
[----:B------:R-:W-:Y:S01]  /*7bf0*/  FMUL R4, R33, R8 ;  /* 0x0000000821047220 */ /* 0x000fe20000400000 */
[----:B------:R-:W-:Y:S01]  /*7c00*/  FFMA R37, R35, R41, R2 ;  /* 0x0000002923257223 */ /* 0x000fe20000000002 */
        /* <DEDUP_REMOVED lines=51> */
.L_x_124:
[----:B------:R-:W-:Y:S05]  /*7f40*/  BSYNC.RECONVERGENT B0 ;  /* 0x0000000000007941 */ /* 0x000fea0003800200 */
.L_x_123:
[----:B------:R-:W-:Y:S01]  /*7f50*/  BAR.SYNC.DEFER_BLOCKING 0x1, 0x80 ;  /* 0x0042000000007b1d */ /* 0x000fe20000010000 */
[----:B------:R-:W-:Y:S01]  /*7f60*/  UIADD3 UR43, UPT, UPT, UR40, 0x1, URZ ;  /* 0x00000001282b7890 */ /* 0x000fe2000fffe0ff */
[----:B------:R-:W-:Y:S03]  /*7f70*/  HFMA2 R92, -RZ, RZ, 0, 0 ;  /* 0x00000000ff5c7431 */ /* 0x000fe600000001ff */
        /* <DEDUP_REMOVED lines=18> */
.L_x_128:
[----:B------:R-:W-:Y:S05]  /*80a0*/  BSYNC B0 ;  /* 0x0000000000007941 */ /* 0x000fea0003800000 */
.L_x_127:
[----:B------:R-:W-:Y:S01]  /*80b0*/  ISETP.NE.AND P0, PT, R91, RZ, PT ;  /* 0x000000ff5b00720c */ /* 0x000fe20003f05270 */
[----:B------:R-:W-:Y:S11]  /*80c0*/  VIADD R88, R88, 0x1 ;  /* 0x0000000158587836 */ /* 0x000ff60000000000 */
[----:B------:R-:W-:Y:S01]  /*80d0*/  @!UPT UIADD3 URZ, UPT, UPT, URZ, URZ, URZ ;  /* 0x000000fffffff290 */ /* 0x000fe2000fffe0ff */
[----:B-1----:R-:W-:Y:S01]  /*80e0*/  @P0 IMAD.IADD R0, R75, 0x1, R2 ;  /* 0x000000014b000824 */ /* 0x002fe200078e0202 */
[----:B------:R-:W-:Y:S05]  /*80f0*/  @P0 WARPSYNC.ALL ;  /* 0x0000000000000948 */ /* 0x000fea0003800000 */
[----:B------:R2:W3:Y:S04]  /*8100*/  @P0 LDSM.16.M88.4 R40, [R4+UR36+0x400] ;  /* 0x000400240428083b */ /* 0x0004e80008000200 */
[----:B------:R2:W4:Y:S04]  /*8110*/  @P0 LDSM.16.M88.4 R44, [R3+0x400] ;  /* 0x00040000032c083b */ /* 0x0005280000000200 */
[----:B------:R2:W1:Y:S04]  /*8120*/  @P0 LDSM.16.M88.4 R48, [R2+0x400] ;  /* 0x000400000230083b */ /* 0x0004680000000200 */
[----:B------:R2:W1:Y:S01]  /*8130*/  @P0 LDSM.16.M88.4 R52, [R0+0x400] ;  /* 0x000400000034083b */ /* 0x0004620000000200 */
[C---:B------:R-:W-:Y:S04]  /*8140*/  ISETP.NE.AND P0, PT, R88.reuse, 0x4, PT ;  /* 0x000000045800780c */ /* 0x040fe80003f05270 */
[----:B------:R-:W-:Y:S02]  /*8150*/  SEL R88, R88, RZ, P0 ;  /* 0x000000ff58587207 */ /* 0x000fe40000000000 */
[----:B------:R-:W-:Y:S02]  /*8160*/  SEL R92, RZ, 0x1, P0 ;  /* 0x00000001ff5c7807 */ /* 0x000fe40000000000 */
.L_x_126:
[----:B------:R-:W-:Y:S05]  /*8170*/  BSYNC B1 ;  /* 0x0000000000017941 */ /* 0x000fea0003800000 */
.L_x_125:
        /* <DEDUP_REMOVED lines=21> */
.L_x_130:
        /* <DEDUP_REMOVED lines=54> */
[----:B------:R-:W-:Y:S01]  /*8630*/  @P6 SHF.L.U32 R2, R92, 0x1f, RZ ;  /* 0x0000001f5c026819 */ /* 0x000fe200000006ff */
        /* <DEDUP_REMOVED lines=11> */
.L_x_132:
[----:B------:R-:W-:Y:S05]  /*86f0*/  BSYNC.RECONVERGENT B0 ;  /* 0x0000000000007941 */ /* 0x000fea0003800200 */
.L_x_131:
        /* <DEDUP_REMOVED lines=17> */
[----:B------:R-:W-:Y:S04]  /*8810*/  SHF.L.U32 R5, R92, 0x1f, RZ ;  /* 0x0000001f5c057819 */ /* 0x000fe800000006ff */
[----:B------:R-:W1:Y:S02]  /*8820*/  SYNCS.PHASECHK.TRANS64.TRYWAIT P0, [R0+URZ+0x40], R5 ;  /* 0x00004005000075a7 */ /* 0x000e6400080011ff */
[----:B-1----:R-:W-:Y:S05]  /*8830*/  @!P0 BRA `(.L_x_137) ;  /* 0x0000002c007c8947 */ /* 0x002fea0003800000 */
.L_x_136:
[----:B------:R-:W-:Y:S05]  /*8840*/  BSYNC B0 ;  /* 0x0000000000007941 */ /* 0x000fea0003800000 */
.L_x_135:
[----:B------:R-:W-:Y:S01]  /*8850*/  ISETP.NE.AND P0, PT, R91, RZ, PT ;  /* 0x000000ff5b00720c */ /* 0x000fe20003f05270 */
[----:B------:R-:W-:Y:S11]  /*8860*/  VIADD R88, R88, 0x1 ;  /* 0x0000000158587836 */ /* 0x000ff60000000000 */
[----:B------:R-:W-:Y:S01]  /*8870*/  @!UPT UIADD3 URZ, UPT, UPT, URZ, URZ, URZ ;  /* 0x000000fffffff290 */ /* 0x000fe2000fffe0ff */
[----:B-1----:R-:W-:Y:S01]  /*8880*/  @P0 IMAD.IADD R0, R75, 0x1, R2 ;  /* 0x000000014b000824 */ /* 0x002fe200078e0202 */
[----:B------:R-:W-:Y:S05]  /*8890*/  @P0 WARPSYNC.ALL ;  /* 0x0000000000000948 */ /* 0x000fea0003800000 */
[----:B------:R-:W2:Y:S04]  /*88a0*/  @P0 LDSM.16.M88.4 R40, [R4+UR36+0x400] ;  /* 0x000400240428083b */ /* 0x000ea80008000200 */
[----:B------:R-:W3:Y:S04]  /*88b0*/  @P0 LDSM.16.M88.4 R44, [R3+0x400] ;  /* 0x00040000032c083b */ /* 0x000ee80000000200 */
[----:B------:R-:W4:Y:S04]  /*88c0*/  @P0 LDSM.16.M88.4 R48, [R2+0x400] ;  /* 0x000400000230083b */ /* 0x000f280000000200 */
[----:B------:R1:W2:Y:S01]  /*88d0*/  @P0 LDSM.16.M88.4 R52, [R0+0x400] ;  /* 0x000400000034083b */ /* 0x0002a20000000200 */
[C---:B------:R-:W-:Y:S04]  /*88e0*/  ISETP.NE.AND P0, PT, R88.reuse, 0x4, PT ;  /* 0x000000045800780c */ /* 0x040fe80003f05270 */
[----:B------:R-:W-:Y:S02]  /*88f0*/  SEL R88, R88, RZ, P0 ;  /* 0x000000ff58587207 */ /* 0x000fe40000000000 */
[----:B-1----:R-:W-:Y:S04]  /*8900*/  SEL R0, RZ, 0x1, P0 ;  /* 0x00000001ff007807 */ /* 0x002fe80000000000 */
[----:B------:R-:W-:Y:S02]  /*8910*/  LOP3.LUT R92, R92, R0, RZ, 0x3c, !PT ;  /* 0x000000005c5c7212 */ /* 0x000fe400078e3cff */
.L_x_134:
[----:B------:R-:W-:Y:S05]  /*8920*/  BSYNC B1 ;  /* 0x0000000000017941 */ /* 0x000fea0003800000 */
.L_x_133:
[----:B------:R-:W-:Y:S05]  /*8930*/  VIADD R0, R34, 0x80 ;  /* 0x0000008022007836 */ /* 0x000fea0000000000 */
[----:B------:R-:W-:Y:S04]  /*8940*/  SHF.R.U32.HI R0, RZ, 0x15, R0 ;  /* 0x00000015ff007819 */ /* 0x000fe80000011600 */
[----:B------:R-:W-:Y:S11]  /*8950*/  LOP3.LUT P0, RZ, R0, 0x3, R70, 0x48, !PT ;  /* 0x0000000300ff7812 */ /* 0x000ff60007804846 */
[----:B------:R-:W-:Y:S02]  /*8960*/  @!UPT UIADD3 URZ, UPT, UPT, URZ, URZ, URZ ;  /* 0x000000fffffff290 */ /* 0x000fe4000fffe0ff */
[----:B------:R-:W-:Y:S05]  /*8970*/  @!P0 BRA `(.L_x_138) ;  /* 0x0000000000408947 */ /* 0x000fea0003800000 */
[----:B------:R-:W5:Y:S01]  /*8980*/  LDCU.64 UR8, c[0x4][0x70] ;  /* 0x01000e00ff0877ac */ /* 0x000f620008000a00 */
[----:B------:R-:W-:Y:S01]  /*8990*/  MOV R3, 0x0 ;  /* 0x0000000000037802 */ /* 0x000fe20000000f00 */
[----:B-1----:R-:W-:Y:S02]  /*89a0*/  HFMA2 R12, -RZ, RZ, 0, 5.9604644775390625e-08 ;  /* 0x00000001ff0c7431 */ /* 0x002fe400000001ff */
[----:B------:R-:W-:Y:S02]  /*89b0*/  IMAD.MOV.U32 R8, RZ, RZ, 0x192 ;  /* 0x00000192ff087424 */ /* 0x000fe400078e00ff */
[----:B------:R-:W-:Y:S01]  /*89c0*/  IMAD.MOV.U32 R13, RZ, RZ, RZ ;  /* 0x000000ffff0d7224 */ /* 0x000fe200078e00ff */
[----:B------:R-:W1:Y:S01]  /*89d0*/  LDCU.64 UR6, c[0x4][0x78] ;  /* 0x01000f00ff0677ac */ /* 0x000e620008000a00 */
[----:B------:R-:W2:Y:S01]  /*89e0*/  LDC.64 R2, c[0x4][R3] ;  /* 0x0100000003027b82 */ /* 0x000ea20000000a00 */
[----:B------:R-:W3:Y:S01]  /*89f0*/  LDCU.64 UR4, c[0x4][0x10] ;  /* 0x01000200ff0477ac */ /* 0x000ee20008000a00 */
[----:B-----5:R-:W-:Y:S01]  /*8a00*/  MOV R5, UR9 ;  /* 0x0000000900057c02 */ /* 0x020fe20008000f00 */
[----:B------:R-:W-:Y:S01]  /*8a10*/  IMAD.U32 R4, RZ, RZ, UR8 ;  /* 0x00000008ff047e24 */ /* 0x000fe2000f8e00ff */
[----:B-1----:R-:W-:Y:S01]  /*8a20*/  MOV R7, UR7 ;  /* 0x0000000700077c02 */ /* 0x002fe20008000f00 */
[----:B------:R-:W-:Y:S01]  /*8a30*/  IMAD.U32 R6, RZ, RZ, UR6 ;  /* 0x00000006ff067e24 */ /* 0x000fe2000f8e00ff */
[----:B---3--:R-:W-:Y:S01]  /*8a40*/  MOV R11, UR5 ;  /* 0x00000005000b7c02 */ /* 0x008fe20008000f00 */
[----:B------:R-:W-:Y:S02]  /*8a50*/  IMAD.U32 R10, RZ, RZ, UR4 ;  /* 0x00000004ff0a7e24 */ /* 0x000fe4000f8e00ff */
[----:B------:R-:W-:Y:S07]  /*8a60*/  LEPC R20, `(.L_x_138) ;  /* 0x000000001014794e */ /* 0x000fee0000000000 */
[----:B--2-4-:R-:W-:Y:S05]  /*8a70*/  CALL.ABS.NOINC R2 ;  /* 0x0000000002007343 */ /* 0x014fea0003c00000 */
.L_x_138:
        /* <DEDUP_REMOVED lines=12> */
[----:B--2---:R-:W-:Y:S01]  /*8b40*/  FFMA R36, R35, R40, R0 ;  /* 0x0000002823247223 */ /* 0x004fe20000000000 */
[----:B------:R-:W-:Y:S01]  /*8b50*/  FMUL R4, R33, R8 ;  /* 0x0000000821047220 */ /* 0x000fe20000400000 */
[----:B------:R-:W-:Y:S01]  /*8b60*/  FFMA R37, R35, R41, R2 ;  /* 0x0000002923257223 */ /* 0x000fe20000000002 */
[----:B------:R-:W-:Y:S01]  /*8b70*/  FMUL R5, R33, R9 ;  /* 0x0000000921057220 */ /* 0x000fe20000400000 */
[----:B------:R-:W-:Y:S01]  /*8b80*/  FFMA R38, R35, R42, R3 ;  /* 0x0000002a23267223 */ /* 0x000fe20000000003 */
[----:B------:R-:W-:Y:S01]  /*8b90*/  FMUL R6, R33, R10 ;  /* 0x0000000a21067220 */ /* 0x000fe20000400000 */
[----:B------:R-:W-:Y:S01]  /*8ba0*/  FFMA R39, R35, R43, R7 ;  /* 0x0000002b23277223 */ /* 0x000fe20000000007 */
[----:B------:R-:W-:Y:S01]  /*8bb0*/  FMUL R11, R33, R11 ;  /* 0x0000000b210b7220 */ /* 0x000fe20000400000 */
[----:B---3--:R-:W-:Y:S01]  /*8bc0*/  FFMA R4, R35, R44, R4 ;  /* 0x0000002c23047223 */ /* 0x008fe20000000004 */
        /* <DEDUP_REMOVED lines=21> */
[----:B------:R-:W-:Y:S01]  /*8d20*/  FFMA R15, R35, R55, R19 ;  /* 0x00000037230f7223 */ /* 0x000fe20000000013 */
[----:B------:R-:W-:Y:S02]  /*8d30*/  MOV R16, UR37 ;  /* 0x0000002500107c02 */ /* 0x000fe40008000f00 */
[----:B------:R-:W-:Y:S02]  /*8d40*/  @P6 IADD3 R17, PT, PT, R20, 0x60, RZ ;  /* 0x0000006014116810 */ /* 0x000fe40007ffe0ff */
[----:B------:R1:W-:Y:S01]  /*8d50*/  STSM.16.M88.4 [R85], R12 ;  /* 0x0000000c55007844 */ /* 0x0003e20000000200 */
        /* <DEDUP_REMOVED lines=11> */
[----:B------:R-:W-:Y:S01]  /*8e10*/  UIADD3 UR10, UPT, UPT, UR36, 0x400, URZ ;  /* 0x00000400240a7890 */ /* 0x000fe2000fffe0ff */
[----:B------:R-:W-:Y:S01]  /*8e20*/  R2UR UR7, R65 ;  /* 0x00000000410772ca */ /* 0x000fe200000e0000 */
[----:B------:R-:W-:Y:S02]  /*8e30*/  UIADD3 UR8, UP0, UPT, UR50, 0x680, URZ ;  /* 0x0000068032087890 */ /* 0x000fe4000ff1e0ff */
[----:B------:R-:W-:Y:S02]  /*8e40*/  UIADD3 UR5, UPT, UPT, UR41, 0x80, URZ ;  /* 0x0000008029057890 */ /* 0x000fe4000fffe0ff */
[----:B------:R-:W-:Y:S01]  /*8e50*/  IMAD.U32 R71, RZ, RZ, UR10 ;  /* 0x0000000aff477e24 */ /* 0x000fe2000f8e00ff */
[----:B------:R-:W-:Y:S01]  /*8e60*/  UIADD3.X UR9, UPT, UPT, URZ, UR51, URZ, UP0, !UPT ;  /* 0x00000033ff097290 */ /* 0x000fe200087fe4ff */
[----:B------:R-:W-:Y:S03]  /*8e70*/  UMOV UR6, UR42 ;  /* 0x0000002a00067c82 */ /* 0x000fe60008000000 */
[----:B------:R-:W-:Y:S11]  /*8e80*/  R2UR UR4, R71 ;  /* 0x00000000470472ca */ /* 0x000ff600000e0000 */
[----:B------:R-:W-:Y:S02]  /*8e90*/  @!UPT UIADD3 URZ, UPT, UPT, URZ, URZ, URZ ;  /* 0x000000fffffff290 */ /* 0x000fe4000fffe0ff */
[----:B------:R2:W-:Y:S01]  /*8ea0*/  UTMASTG.3D [UR4], [UR8] ;  /* 0x00000004080073b5 */ /* 0x0005e20008010000 */
[----:B------:R0:W-:Y:S01]  /*8eb0*/  UTMACMDFLUSH ;  /* 0x00000000000079b7 */ /* 0x0001e20000000000 */
[----:B--2---:R-:W-:Y:S04]  /*8ec0*/  DEPBAR.LE SB0, 0x1 ;  /* 0x000080400000791a */ /* 0x004fe80000000000 */
.L_x_140:
[----:B------:R-:W-:Y:S05]  /*8ed0*/  BSYNC.RECONVERGENT B0 ;  /* 0x0000000000007941 */ /* 0x000fea0003800200 */
.L_x_139:
        /* <DEDUP_REMOVED lines=20> */
.L_x_144:
[----:B------:R-:W-:Y:S05]  /*9020*/  BSYNC B0 ;  /* 0x0000000000007941 */ /* 0x000fea0003800000 */
.L_x_143:
        /* <DEDUP_REMOVED lines=13> */
.L_x_142:
[----:B------:R-:W-:Y:S05]  /*9100*/  BSYNC B1 ;  /* 0x0000000000017941 */ /* 0x000fea0003800000 */
.L_x_141:
        /* <DEDUP_REMOVED lines=21> */
.L_x_146:
        /* <DEDUP_REMOVED lines=66> */
.L_x_148:
[----:B------:R-:W-:Y:S05]  /*9680*/  BSYNC.RECONVERGENT B0 ;  /* 0x0000000000007941 */ /* 0x000fea0003800200 */
.L_x_147:
        /* <DEDUP_REMOVED lines=20> */
.L_x_152:
[----:B------:R-:W-:Y:S05]  /*97d0*/  BSYNC B0 ;  /* 0x0000000000007941 */ /* 0x000fea0003800000 */
.L_x_151:
        /* <DEDUP_REMOVED lines=13> */
.L_x_150:
[----:B------:R-:W-:Y:S05]  /*98b0*/  BSYNC B1 ;  /* 0x0000000000017941 */ /* 0x000fea0003800000 */
.L_x_149:
        /* <DEDUP_REMOVED lines=21> */
.L_x_154:
        /* <DEDUP_REMOVED lines=66> */
.L_x_156:
[----:B------:R-:W-:Y:S05]  /*9e30*/  BSYNC.RECONVERGENT B0 ;  /* 0x0000000000007941 */ /* 0x000fea0003800200 */
.L_x_155:
        /* <DEDUP_REMOVED lines=12> */
[----:B------:R-:W-:Y:S04]  /*9f00*/  @P1 IMAD R88, R88, 0x2000, R89 ;  /* 0x0000200058581824 */ /* 0x000fe800078e0259 */
[----:B------:R-:W-:Y:S05]  /*9f10*/  @P1 VIADD R2, R88, UR36 ;  /* 0x0000002458021c36 */ /* 0x000fea0008000000 */
[----:B------:R-:W-:Y:S01]  /*9f20*/  @P1 IADD3 R87, PT, PT, R87, R2, RZ ;  /* 0x0000000257571210 */ /* 0x000fe20007ffe0ff */
[----:B------:R-:W-:Y:S01]  /*9f30*/  @P1 IMAD.IADD R2, R75, 0x1, R2 ;  /* 0x000000014b021824 */ /* 0x000fe200078e0202 */
[----:B------:R-:W-:Y:S06]  /*9f40*/  @P0 BRA `(.L_x_160) ;  /* 0x00000000000c0947 */ /* 0x000fec0003800000 */
[----:B------:R-:W-:Y:S04]  /*9f50*/  SHF.L.U32 R92, R92, 0x1f, RZ ;  /* 0x0000001f5c5c7819 */ /* 0x000fe800000006ff */
[----:B------:R-:W2:Y:S02]  /*9f60*/  SYNCS.PHASECHK.TRANS64.TRYWAIT P0, [R0+URZ+0x40], R92 ;  /* 0x0000405c000075a7 */ /* 0x000ea400080011ff */
[----:B--2---:R-:W-:Y:S05]  /*9f70*/  @!P0 BRA `(.L_x_161) ;  /* 0x0000001400e88947 */ /* 0x004fea0003800000 */
.L_x_160:
[----:B------:R-:W-:Y:S05]  /*9f80*/  BSYNC B0 ;  /* 0x0000000000007941 */ /* 0x000fea0003800000 */
.L_x_159:
[----:B------:R-:W-:Y:S11]  /*9f90*/  ISETP.NE.AND P0, PT, R91, RZ, PT ;  /* 0x000000ff5b00720c */ /* 0x000ff60003f05270 */
[----:B------:R-:W-:Y:S02]  /*9fa0*/  @!UPT UIADD3 URZ, UPT, UPT, URZ, URZ, URZ ;  /* 0x000000fffffff290 */ /* 0x000fe4000fffe0ff */
[----:B--2---:R-:W-:Y:S01]  /*9fb0*/  @P0 IADD3 R0, PT, PT, R75, R87, RZ ;  /* 0x000000574b000210 */ /* 0x004fe20007ffe0ff */
[----:B------:R-:W-:Y:S05]  /*9fc0*/  @P0 WARPSYNC.ALL ;  /* 0x0000000000000948 */ /* 0x000fea0003800000 */
[----:B------:R2:W3:Y:S04]  /*9fd0*/  @P0 LDSM.16.M88.4 R40, [R88+UR36+0x400] ;  /* 0x000400245828083b */ /* 0x0004e80008000200 */
[----:B------:R2:W4:Y:S04]  /*9fe0*/  @P0 LDSM.16.M88.4 R44, [R2+0x400] ;  /* 0x00040000022c083b */ /* 0x0005280000000200 */
[----:B------:R2:W1:Y:S04]  /*9ff0*/  @P0 LDSM.16.M88.4 R48, [R87+0x400] ;  /* 0x000400005730083b */ /* 0x0004680000000200 */
[----:B------:R2:W1:Y:S02]  /*a000*/  @P0 LDSM.16.M88.4 R52, [R0+0x400] ;  /* 0x000400000034083b */ /* 0x0004640000000200 */
.L_x_158:
[----:B------:R-:W-:Y:S05]  /*a010*/  BSYNC B1 ;  /* 0x0000000000017941 */ /* 0x000fea0003800000 */
.L_x_157:
        /* <DEDUP_REMOVED lines=21> */
.L_x_162:
[----:B------:R-:W-:Y:S01]  /*a170*/  ISETP.NE.AND P0, PT, R77, RZ, PT ;  /* 0x000000ff4d00720c */ /* 0x000fe20003f05270 */
[----:B------:R-:W-:Y:S05]  /*a180*/  WARPSYNC.ALL ;  /* 0x0000000000007948 */ /* 0x000fea0003800000 */
[----:B------:R-:W-:Y:S01]  /*a190*/  R2UR UR4, R34 ;  /* 0x00000000220472ca */ /* 0x000fe200000e0000 */
[----:B------:R-:W-:Y:S01]  /*a1a0*/  BSSY.RECONVERGENT B0, `(.L_x_163) ;  /* 0x000003c000007945 */ /* 0x000fe20003800200 */
[----:B------:R-:W-:Y:S11]  /*a1b0*/  R2UR UR5, R86 ;  /* 0x00000000560572ca */ /* 0x000ff600000e0000 */
[----:B-1----:R-:W1:Y:S01]  /*a1c0*/  LDTM.16dp128bit.x8 R4, tmem[UR4+0xe0] ;  /* 0x0000e004000479ee */ /* 0x002e620008180000 */
[----:B------:R-:W-:Y:S01]  /*a1d0*/  NOP ;  /* 0x0000000000007918 */ /* 0x000fe20000000000 */
[----:B------:R-:W-:Y:S04]  /*a1e0*/  UIADD3 UR5, UPT, UPT, UR5, 0xd0, URZ ;  /* 0x000000d005057890 */ /* 0x000fe8000fffe0ff */
[----:B------:R-:W-:Y:S09]  /*a1f0*/  UPRMT UR5, UR37, 0x654, UR5 ;  /* 0x0000065425057896 */ /* 0x000ff20008000005 */
[----:B-1----:R-:W-:Y:S01]  /*a200*/  SYNCS.ARRIVE.TRANS64.RED.A1T0 RZ, [UR5], RZ ;  /* 0x000000ffffff79a7 */ /* 0x002fe20008100405 */
[C---:B------:R-:W-:Y:S01]  /*a210*/  FMUL R0, R33.reuse, R4 ;  /* 0x0000000421007220 */ /* 0x040fe20000400000 */
        /* <DEDUP_REMOVED lines=33> */
[----:B------:R-:W-:Y:S05]  /*a430*/  FFMA R15, R35, R55, R19 ;  /* 0x00000037230f7223 */ /* 0x000fea0000000013 */
[----:B------:R1:W-:Y:S01]  /*a440*/  STSM.16.M88.4 [R85+0x6000], R12 ;  /* 0x0060000c55007844 */ /* 0x0003e20000000200 */
        /* <DEDUP_REMOVED lines=17> */
.L_x_164:
[----:B------:R-:W-:Y:S05]  /*a560*/  BSYNC.RECONVERGENT B0 ;  /* 0x0000000000007941 */ /* 0x000fea0003800200 */
.L_x_163:
[----:B------:R-:W-:Y:S01]  /*a570*/  BAR.SYNC.DEFER_BLOCKING 0x1, 0x80 ;  /* 0x0042000000007b1d */ /* 0x000fe20000010000 */
[----:B------:R-:W-:Y:S01]  /*a580*/  UISETP.NE.AND UP0, UPT, UR48, -0x8, UPT ;  /* 0xfffffff83000788c */ /* 0x000fe2000bf05270 */
[----:B------:R-:W-:Y:S08]  /*a590*/  IADD3 R31, PT, PT, R31, 0x1, RZ ;  /* 0x000000011f1f7810 */ /* 0x000ff00007ffe0ff */
[----:B------:R-:W-:Y:S05]  /*a5a0*/  BRA.U !UP0, `(.L_x_165) ;  /* 0x0000000108287547 */ /* 0x000fea000b800000 */
[----:B------:R-:W-:Y:S01]  /*a5b0*/  ISETP.NE.AND P0, PT, R81, RZ, PT ;  /* 0x000000ff5100720c */ /* 0x000fe20003f05270 */
[----:B------:R-:W-:Y:S01]  /*a5c0*/  IMAD.U32 R2, RZ, RZ, UR52 ;  /* 0x00000034ff027e24 */ /* 0x000fe2000f8e00ff */
[----:B------:R-:W-:Y:S01]  /*a5d0*/  UIADD3 UR52, UPT, UPT, UR52, 0x1, URZ ;  /* 0x0000000134347890 */ /* 0x000fe2000fffe0ff */
[----:B------:R-:W-:Y:S03]  /*a5e0*/  IMAD.U32 R0, RZ, RZ, UR37 ;  /* 0x00000025ff007e24 */ /* 0x000fe6000f8e00ff */
[----:B------:R-:W-:Y:S04]  /*a5f0*/  UISETP.NE.AND UP0, UPT, UR52, 0x4, UPT ;  /* 0x000000043400788c */ /* 0x000fe8000bf05270 */
[----:B------:R-:W-:Y:S03]  /*a600*/  USEL UR52, UR52, URZ, UP0 ;  /* 0x000000ff34347287 */ /* 0x000fe60008000000 */
[----:B------:R-:W-:Y:S05]  /*a610*/  @P0 LEA R2, R2, UR36, 0x3 ;  /* 0x0000002402020c11 */ /* 0x000fea000f8e18ff */
[----:B------:R-:W-:Y:S05]  /*a620*/  @P0 VIADD R2, R2, 0x60 ;  /* 0x0000006002020836 */ /* 0x000fea0000000000 */
[----:B------:R-:W-:Y:S04]  /*a630*/  @P0 PRMT R0, R0, 0x654, R2 ;  /* 0x0000065400000816 */ /* 0x000fe80000000002 */
[----:B------:R2:W-:Y:S03]  /*a640*/  @P0 SYNCS.ARRIVE.TRANS64.RED.A1T0 RZ, [R0+URZ], RZ ;  /* 0x000000ff00ff09a7 */ /* 0x0005e600081004ff */
.L_x_165:
[----:B------:R-:W-:Y:S01]  /*a650*/  ISETP.NE.AND P2, PT, R78, RZ, PT ;  /* 0x000000ff4e00720c */ /* 0x000fe20003f45270 */
[----:B------:R-:W-:Y:S01]  /*a660*/  UIADD3 UR48, UPT, UPT, UR48, 0x8, URZ ;  /* 0x0000000830307890 */ /* 0x000fe2000fffe0ff */
[----:B------:R-:W-:Y:S01]  /*a670*/  ISETP.NE.AND P0, PT, R80, 0x2, PT ;  /* 0x000000025000780c */ /* 0x000fe20003f05270 */
[----:B-1----:R-:W-:Y:S01]  /*a680*/  IMAD.IADD R14, R29, 0x1, R62 ;  /* 0x000000011d0e7824 */ /* 0x002fe200078e023e */
[----:B------:R-:W-:Y:S01]  /*a690*/  ISETP.NE.AND P1, PT, R31, 0x4, PT ;  /* 0x000000041f00780c */ /* 0x000fe20003f25270 */
[----:B------:R-:W-:Y:S01]  /*a6a0*/  IMAD.IADD R15, R30, 0x1, R63 ;  /* 0x000000011e0f7824 */ /* 0x000fe200078e023f */
[----:B------:R-:W-:Y:S02]  /*a6b0*/  SEL R2, RZ, 0x1, P0 ;  /* 0x00000001ff027807 */ /* 0x000fe40000000000 */
[----:B--2---:R-:W-:Y:S02]  /*a6c0*/  SEL R0, RZ, 0x1, P1 ;  /* 0x00000001ff007807 */ /* 0x004fe40000800000 */
[----:B------:R-:W-:Y:S02]  /*a6d0*/  LOP3.LUT R73, R73, R2, RZ, 0x3c, !PT ;  /* 0x0000000249497212 */ /* 0x000fe400078e3cff */
[----:B------:R-:W-:Y:S02]  /*a6e0*/  LOP3.LUT R74, R74, R0, RZ, 0x3c, !PT ;  /* 0x000000004a4a7212 */ /* 0x000fe400078e3cff */
[----:B------:R-:W-:Y:S02]  /*a6f0*/  @P2 R2UR UR4, R72 ;  /* 0x00000000480422ca */ /* 0x000fe400000e0000 */
[----:B------:R-:W-:Y:S02]  /*a700*/  SEL R80, R80, RZ, P0 ;  /* 0x000000ff50507207 */ /* 0x000fe40000000000 */
[----:B------:R-:W-:Y:S09]  /*a710*/  SEL R31, R31, RZ, P1 ;  /* 0x000000ff1f1f7207 */ /* 0x000ff20000800000 */
[----:B------:R-:W-:Y:S01]  /*a720*/  IMAD.U32 R65, RZ, RZ, UR4 ;  /* 0x00000004ff417e24 */ /* 0x000fe2000f8e00ff */
[----:B------:R-:W-:Y:S06]  /*a730*/  @P2 BRA `(.L_x_166) ;  /* 0xffffffb400442947 */ /* 0x000fec000383ffff */
[----:B------:R-:W-:-:S09]  /*a740*/  UISETP.NE.AND UP0, UPT, UR49, URZ, UPT ;  /* 0x000000ff3100728c */ /* 0x000fd2000bf05270 */
[----:B------:R-:W-:Y:S05]  /*a750*/  BRA.U !UP0, `(.L_x_167) ;  /* 0x0000000108487547 */ /* 0x000fea000b800000 */
[----:B------:R-:W1:Y:S02]  /*a760*/  LDCU.64 UR4, c[0x0][0x890] ;  /* 0x00011200ff0477ac */ /* 0x000e640008000a00 */
[----:B-1----:R-:W-:-:S04]  /*a770*/  UISETP.NE.U32.AND UP0, UPT, UR4, URZ, UPT ;  /* 0x000000ff0400728c */ /* 0x002fc8000bf05070 */
[----:B------:R-:W-:-:S09]  /*a780*/  UISETP.NE.AND.EX UP0, UPT, UR5, URZ, UPT, UP0 ;  /* 0x000000ff0500728c */ /* 0x000fd2000bf05300 */
[----:B------:R-:W-:Y:S05]  /*a790*/  BRA.U UP0, `(.L_x_168) ;  /* 0x00000001000c7547 */ /* 0x000fea000b800000 */
[----:B------:R-:W-:-:S13]  /*a7a0*/  FSETP.NEU.AND P0, PT, R35, RZ, PT ;  /* 0x000000ff2300720b */ /* 0x000fda0003f0d000 */
[----:B------:R-:W-:Y:S05]  /*a7b0*/  @!P0 EXIT ;  /* 0x000000000000894d */ /* 0x000fea0003800000 */
[----:B------:R-:W-:Y:S05]  /*a7c0*/  BRA `(.L_x_167) ;  /* 0x00000000002c7947 */ /* 0x000fea0003800000 */
.L_x_168:
[----:B------:R-:W-:Y:S01]  /*a7d0*/  ISETP.NE.AND P0, PT, R79, RZ, PT ;  /* 0x000000ff4f00720c */ /* 0x000fe20003f05270 */
[----:B------:R-:W-:-:S12]  /*a7e0*/  BSSY.RECONVERGENT B0, `(.L_x_167) ;  /* 0x0000009000007945 */ /* 0x000fd80003800200 */
[----:B------:R-:W-:Y:S05]  /*a7f0*/  @P0 BRA `(.L_x_169) ;  /* 0x0000000000140947 */ /* 0x000fea0003800000 */
[----:B------:R-:W1:Y:S02]  /*a800*/  LDCU.64 UR4, c[0x0][0x888] ;  /* 0x00011100ff0477ac */ /* 0x000e640008000a00 */
[----:B-1----:R-:W-:-:S04]  /*a810*/  ISETP.NE.U32.AND P0, PT, RZ, UR4, PT ;  /* 0x00000004ff007c0c */ /* 0x002fc8000bf05070 */
[----:B------:R-:W-:-:S13]  /*a820*/  ISETP.NE.AND.EX P0, PT, RZ, UR5, PT, P0 ;  /* 0x00000005ff007c0c */ /* 0x000fda000bf05300 */
[----:B------:R-:W-:Y:S05]  /*a830*/  @!P0 EXIT ;  /* 0x000000000000894d */ /* 0x000fea0003800000 */
[----:B------:R-:W-:Y:S05]  /*a840*/  BRA `(.L_x_170) ;  /* 0x0000000000087947 */ /* 0x000fea0003800000 */
.L_x_169:
[----:B------:R-:W-:-:S13]  /*a850*/  FSETP.NEU.AND P0, PT, R35, RZ, PT ;  /* 0x000000ff2300720b */ /* 0x000fda0003f0d000 */
[----:B------:R-:W-:Y:S05]  /*a860*/  @!P0 EXIT ;  /* 0x000000000000894d */ /* 0x000fea0003800000 */
.L_x_170:
[----:B------:R-:W-:Y:S05]  /*a870*/  BSYNC.RECONVERGENT B0 ;  /* 0x0000000000007941 */ /* 0x000fea0003800200 */
.L_x_167:
[----:B------:R-:W-:Y:S01]  /*a880*/  ULEA UR4, UR52, UR36, 0x3 ;  /* 0x0000002434047291 */ /* 0x000fe2000f8e18ff */
[----:B------:R-:W-:-:S04]  /*a890*/  DEPBAR.LE SB0, 0x0 ;  /* 0x000080000000791a */ /* 0x000fc80000000000 */
[----:B------:R-:W-:-:S04]  /*a8a0*/  UIADD3 UR4, UPT, UPT, UR4, 0x60, URZ ;  /* 0x0000006004047890 */ /* 0x000fc8000fffe0ff */
[----:B------:R-:W-:-:S09]  /*a8b0*/  UPRMT UR4, UR37, 0x654, UR4 ;  /* 0x0000065425047896 */ /* 0x000fd20008000004 */
[----:B------:R-:W-:Y:S01]  /*a8c0*/  SYNCS.ARRIVE.TRANS64.RED.A1T0 RZ, [UR4], RZ ;  /* 0x000000ffffff79a7 */ /* 0x000fe20008100404 */
[----:B------:R-:W-:Y:S05]  /*a8d0*/  EXIT ;  /* 0x000000000000794d */ /* 0x000fea0003800000 */
.L_x_19:
[----:B--2---:R2:W1:Y:S02]  /*a8e0*/  SYNCS.PHASECHK.TRANS64.TRYWAIT P0, [R2+URZ+0x100], R3 ;  /* 0x00010003020075a7 */ /* 0x00446400080011ff */
[----:B-1----:R-:W-:Y:S05]  /*a8f0*/  @!P0 NANOSLEEP.SYNCS 0x989680 ;  /* 0x009896800000895d */ /* 0x002fea0003900000 */
[----:B------:R-:W1:Y:S02]  /*a900*/  @!P0 SYNCS.PHASECHK.TRANS64 P0, [R2+URZ+0x100], R3 ;  /* 0x00010003020085a7 */ /* 0x000e6400080010ff */
[----:B-1----:R-:W-:Y:S05]  /*a910*/  @!P0 BRA `(.L_x_19) ;  /* 0xfffffffc00f08947 */ /* 0x002fea000383ffff */
[----:B------:R-:W-:Y:S05]  /*a920*/  BRA `(.L_x_171) ;  /* 0xffffff6c00307947 */ /* 0x000fea000383ffff */
.L_x_22:
[----:B------:R-:W-:-:S13]  /*a930*/  R2UR UR6, R2 ;  /* 0x00000000020672ca */ /* 0x000fda00000e0000 */
[----:B------:R-:W-:-:S07]  /*a940*/  MOV R3, UR6 ;  /* 0x0000000600037c02 */ /* 0x000fce0008000f00 */
.L_x_172:
[----:B-1----:R1:W2:Y:S02]  /*a950*/  SYNCS.PHASECHK.TRANS64.TRYWAIT P0, [R3+URZ+0x20], R6 ;  /* 0x00002006030075a7 */ /* 0x0022a400080011ff */
[----:B--2---:R-:W-:Y:S05]  /*a960*/  @!P0 NANOSLEEP.SYNCS 0x989680 ;  /* 0x009896800000895d */ /* 0x004fea0003900000 */
[----:B------:R-:W2:Y:S02]  /*a970*/  @!P0 SYNCS.PHASECHK.TRANS64 P0, [R3+URZ+0x20], R6 ;  /* 0x00002006030085a7 */ /* 0x000ea400080010ff */
[----:B--2---:R-:W-:Y:S05]  /*a980*/  @!P0 BRA `(.L_x_172) ;  /* 0xfffffffc00f08947 */ /* 0x004fea000383ffff */
[----:B------:R-:W-:Y:S05]  /*a990*/  BRA `(.L_x_21) ;  /* 0xffffff6c00ac7947 */ /* 0x000fea000383ffff */
.L_x_30:
[----:B------:R-:W-:-:S13]  /*a9a0*/  R2UR UR6, R4 ;  /* 0x00000000040672ca */ /* 0x000fda00000e0000 */
[----:B------:R-:W-:-:S07]  /*a9b0*/  MOV R2, UR6 ;  /* 0x0000000600027c02 */ /* 0x000fce0008000f00 */
.L_x_173:
[----:B-1----:R1:W2:Y:S02]  /*a9c0*/  SYNCS.PHASECHK.TRANS64.TRYWAIT P0, [R2+URZ+0x20], R6 ;  /* 0x00002006020075a7 */ /* 0x0022a400080011ff */
[----:B--2---:R-:W-:Y:S05]  /*a9d0*/  @!P0 NANOSLEEP.SYNCS 0x989680 ;  /* 0x009896800000895d */ /* 0x004fea0003900000 */
[----:B------:R-:W2:Y:S02]  /*a9e0*/  @!P0 SYNCS.PHASECHK.TRANS64 P0, [R2+URZ+0x20], R6 ;  /* 0x00002006020085a7 */ /* 0x000ea400080010ff */
[----:B--2---:R-:W-:Y:S05]  /*a9f0*/  @!P0 BRA `(.L_x_173) ;  /* 0xfffffffc00f08947 */ /* 0x004fea000383ffff */
[----:B------:R-:W-:Y:S05]  /*aa00*/  BRA `(.L_x_29) ;  /* 0xffffff7400787947 */ /* 0x000fea000383ffff */
.L_x_36:
[----:B-1----:R1:W2:Y:S02]  /*aa10*/  SYNCS.PHASECHK.TRANS64.TRYWAIT P0, [R2+URZ+0x90], R3 ;  /* 0x00009003020075a7 */ /* 0x0022a400080011ff */
[----:B--2---:R-:W-:Y:S05]  /*aa20*/  @!P0 NANOSLEEP.SYNCS 0x989680 ;  /* 0x009896800000895d */ /* 0x004fea0003900000 */
[----:B------:R-:W2:Y:S02]  /*aa30*/  @!P0 SYNCS.PHASECHK.TRANS64 P0, [R2+URZ+0x90], R3 ;  /* 0x00009003020085a7 */ /* 0x000ea400080010ff */
[----:B--2---:R-:W-:Y:S05]  /*aa40*/  @!P0 BRA `(.L_x_36) ;  /* 0xfffffffc00f08947 */ /* 0x004fea000383ffff */
[----:B------:R-:W-:Y:S05]  /*aa50*/  BRA `(.L_x_174) ;  /* 0xffffff7c00047947 */ /* 0x000fea000383ffff */
.L_x_40:
[----:B----4-:R-:W-:-:S07]  /*aa60*/  MOV R0, UR5 ;  /* 0x0000000500007c02 */ /* 0x010fce0008000f00 */
.L_x_175:
[----:B-1----:R1:W2:Y:S02]  /*aa70*/  SYNCS.PHASECHK.TRANS64.TRYWAIT P0, [R0+URZ], R2 ;  /* 0x00000002000075a7 */ /* 0x0022a400080011ff */
[----:B--2---:R-:W-:Y:S05]  /*aa80*/  @!P0 NANOSLEEP.SYNCS 0x989680 ;  /* 0x009896800000895d */ /* 0x004fea0003900000 */
[----:B------:R-:W2:Y:S02]  /*aa90*/  @!P0 SYNCS.PHASECHK.TRANS64 P0, [R0+URZ], R2 ;  /* 0x00000002000085a7 */ /* 0x000ea400080010ff */
[----:B--2---:R-:W-:Y:S05]  /*aaa0*/  @!P0 BRA `(.L_x_175) ;  /* 0xfffffffc00f08947 */ /* 0x004fea000383ffff */
[----:B------:R-:W-:Y:S05]  /*aab0*/  BRA `(.L_x_176) ;  /* 0xffffff80007c7947 */ /* 0x000fea000383ffff */
.L_x_41:
[----:B----4-:R-:W-:-:S07]  /*aac0*/  MOV R0, UR5 ;  /* 0x0000000500007c02 */ /* 0x010fce0008000f00 */
.L_x_177:
[----:B-1----:R1:W2:Y:S02]  /*aad0*/  SYNCS.PHASECHK.TRANS64.TRYWAIT P0, [R0+URZ], R3 ;  /* 0x00000003000075a7 */ /* 0x0022a400080011ff */
[----:B--2---:R-:W-:Y:S05]  /*aae0*/  @!P0 NANOSLEEP.SYNCS 0x989680 ;  /* 0x009896800000895d */ /* 0x004fea0003900000 */
[----:B------:R-:W2:Y:S02]  /*aaf0*/  @!P0 SYNCS.PHASECHK.TRANS64 P0, [R0+URZ], R3 ;  /* 0x00000003000085a7 */ /* 0x000ea400080010ff */
[----:B--2---:R-:W-:Y:S05]  /*ab00*/  @!P0 BRA `(.L_x_177) ;  /* 0xfffffffc00f08947 */ /* 0x004fea000383ffff */
[----:B------:R-:W-:Y:S05]  /*ab10*/  BRA `(.L_x_178) ;  /* 0xffffff8000887947 */ /* 0x000fea000383ffff */
.L_x_42:
[----:B----4-:R-:W-:-:S07]  /*ab20*/  MOV R0, UR5 ;  /* 0x0000000500007c02 */ /* 0x010fce0008000f00 */
.L_x_179:
[----:B-1----:R1:W2:Y:S02]  /*ab30*/  SYNCS.PHASECHK.TRANS64.TRYWAIT P0, [R0+URZ], R3 ;  /* 0x00000003000075a7 */ /* 0x0022a400080011ff */
[----:B--2---:R-:W-:Y:S05]  /*ab40*/  @!P0 NANOSLEEP.SYNCS 0x989680 ;  /* 0x009896800000895d */ /* 0x004fea0003900000 */
[----:B------:R-:W2:Y:S02]  /*ab50*/  @!P0 SYNCS.PHASECHK.TRANS64 P0, [R0+URZ], R3 ;  /* 0x00000003000085a7 */ /* 0x000ea400080010ff */
[----:B--2---:R-:W-:Y:S05]  /*ab60*/  @!P0 BRA `(.L_x_179) ;  /* 0xfffffffc00f08947 */ /* 0x004fea000383ffff */
[----:B------:R-:W-:Y:S05]  /*ab70*/  BRA `(.L_x_180) ;  /* 0xffffff8000947947 */ /* 0x000fea000383ffff */
.L_x_45:
[----:B-1----:R1:W2:Y:S02]  /*ab80*/  SYNCS.PHASECHK.TRANS64.TRYWAIT P0, [R0+URZ+0xf0], R4 ;  /* 0x0000f004000075a7 */ /* 0x0022a400080011ff */
[----:B--2---:R-:W-:Y:S05]  /*ab90*/  @!P0 NANOSLEEP.SYNCS 0x989680 ;  /* 0x009896800000895d */ /* 0x004fea0003900000 */
[----:B------:R-:W2:Y:S02]  /*aba0*/  @!P0 SYNCS.PHASECHK.TRANS64 P0, [R0+URZ+0xf0], R4 ;  /* 0x0000f004000085a7 */ /* 0x000ea400080010ff */
[----:B--2---:R-:W-:Y:S05]  /*abb0*/  @!P0 BRA `(.L_x_45) ;  /* 0xfffffffc00f08947 */ /* 0x004fea000383ffff */
[----:B------:R-:W-:Y:S05]  /*abc0*/  BRA `(.L_x_181) ;  /* 0xffffff8000f07947 */ /* 0x000fea000383ffff */
.L_x_46:
[----:B------:R-:W-:-:S07]  /*abd0*/  MOV R0, UR5 ;  /* 0x0000000500007c02 */ /* 0x000fce0008000f00 */
.L_x_182:
[----:B-1----:R1:W2:Y:S02]  /*abe0*/  SYNCS.PHASECHK.TRANS64.TRYWAIT P0, [R0+URZ+0xa0], R5 ;  /* 0x0000a005000075a7 */ /* 0x0022a400080011ff */
[----:B--2---:R-:W-:Y:S05]  /*abf0*/  @!P0 NANOSLEEP.SYNCS 0x989680 ;  /* 0x009896800000895d */ /* 0x004fea0003900000 */
[----:B------:R-:W2:Y:S02]  /*ac00*/  @!P0 SYNCS.PHASECHK.TRANS64 P0, [R0+URZ+0xa0], R5 ;  /* 0x0000a005000085a7 */ /* 0x000ea400080010ff */
[----:B--2---:R-:W-:Y:S05]  /*ac10*/  @!P0 BRA `(.L_x_182) ;  /* 0xfffffffc00f08947 */ /* 0x004fea000383ffff */
[----:B------:R-:W-:Y:S05]  /*ac20*/  BRA `(.L_x_183) ;  /* 0xffffff8400007947 */ /* 0x000fea000383ffff */
.L_x_47:
[----:B-1----:R1:W2:Y:S02]  /*ac30*/  SYNCS.PHASECHK.TRANS64.TRYWAIT P1, [R0+URZ+0x90], R4 ;  /* 0x00009004000075a7 */ /* 0x0022a400080211ff */
[----:B--2---:R-:W-:Y:S05]  /*ac40*/  @!P1 NANOSLEEP.SYNCS 0x989680 ;  /* 0x009896800000995d */ /* 0x004fea0003900000 */
[----:B------:R-:W2:Y:S02]  /*ac50*/  @!P1 SYNCS.PHASECHK.TRANS64 P1, [R0+URZ+0x90], R4 ;  /* 0x00009004000095a7 */ /* 0x000ea400080210ff */
[----:B--2---:R-:W-:Y:S05]  /*ac60*/  @!P1 BRA `(.L_x_47) ;  /* 0xfffffffc00f09947 */ /* 0x004fea000383ffff */
[----:B------:R-:W-:Y:S05]  /*ac70*/  BRA `(.L_x_184) ;  /* 0xffffff8400307947 */ /* 0x000fea000383ffff */
.L_x_50:
[----:B------:R-:W-:-:S07]  /*ac80*/  MOV R0, UR5 ;  /* 0x0000000500007c02 */ /* 0x000fce0008000f00 */
.L_x_185:
[----:B-1----:R1:W2:Y:S02]  /*ac90*/  SYNCS.PHASECHK.TRANS64.TRYWAIT P0, [R0+URZ+0xa0], R2 ;  /* 0x0000a002000075a7 */ /* 0x0022a400080011ff */
[----:B--2---:R-:W-:Y:S05]  /*aca0*/  @!P0 NANOSLEEP.SYNCS 0x989680 ;  /* 0x009896800000895d */ /* 0x004fea0003900000 */
[----:B------:R-:W2:Y:S02]  /*acb0*/  @!P0 SYNCS.PHASECHK.TRANS64 P0, [R0+URZ+0xa0], R2 ;  /* 0x0000a002000085a7 */ /* 0x000ea400080010ff */
[----:B--2---:R-:W-:Y:S05]  /*acc0*/  @!P0 BRA `(.L_x_185) ;  /* 0xfffffffc00f08947 */ /* 0x004fea000383ffff */
[----:B------:R-:W-:Y:S05]  /*acd0*/  BRA `(.L_x_49) ;  /* 0xffffff8400847947 */ /* 0x000fea000383ffff */
.L_x_57:
[----:B-1----:R1:W2:Y:S02]  /*ace0*/  SYNCS.PHASECHK.TRANS64.TRYWAIT P1, [R0+URZ+0x90], R2 ;  /* 0x00009002000075a7 */ /* 0x0022a400080211ff */
[----:B--2---:R-:W-:Y:S05]  /*acf0*/  @!P1 NANOSLEEP.SYNCS 0x989680 ;  /* 0x009896800000995d */ /* 0x004fea0003900000 */
[----:B------:R-:W2:Y:S02]  /*ad00*/  @!P1 SYNCS.PHASECHK.TRANS64 P1, [R0+URZ+0x90], R2 ;  /* 0x00009002000095a7 */ /* 0x000ea400080210ff */
[----:B--2---:R-:W-:Y:S05]  /*ad10*/  @!P1 BRA `(.L_x_57) ;  /* 0xfffffffc00f09947 */ /* 0x004fea000383ffff */
[----:B------:R-:W-:Y:S05]  /*ad20*/  BRA `(.L_x_186) ;  /* 0xffffff8800f47947 */ /* 0x000fea000383ffff */
.L_x_58:
[----:B------:R-:W-:-:S07]  /*ad30*/  MOV R2, UR7 ;  /* 0x0000000700027c02 */ /* 0x000fce0008000f00 */
.L_x_187:
[----:B-1----:R1:W2:Y:S02]  /*ad40*/  SYNCS.PHASECHK.TRANS64.TRYWAIT P0, [R2+URZ+0xd0], R0 ;  /* 0x0000d000020075a7 */ /* 0x0022a400080011ff */
[----:B--2---:R-:W-:Y:S05]  /*ad50*/  @!P0 NANOSLEEP.SYNCS 0x989680 ;  /* 0x009896800000895d */ /* 0x004fea0003900000 */
[----:B------:R-:W2:Y:S02]  /*ad60*/  @!P0 SYNCS.PHASECHK.TRANS64 P0, [R2+URZ+0xd0], R0 ;  /* 0x0000d000020085a7 */ /* 0x000ea400080010ff */
[----:B--2---:R-:W-:Y:S05]  /*ad70*/  @!P0 BRA `(.L_x_187) ;  /* 0xfffffffc00f08947 */ /* 0x004fea000383ffff */
[----:B------:R-:W-:Y:S05]  /*ad80*/  BRA `(.L_x_188) ;  /* 0xffffff8c00447947 */ /* 0x000fea000383ffff */
.L_x_61:
[----:B------:R-:W-:Y:S07]  /*ad90*/  MOV R0, UR6 ;  /* 0x0000000600007c02 */ /* 0x000fee0008000f00 */
.L_x_189:
[----:B-1----:R1:W2:Y:S02]  /*ada0*/  SYNCS.PHASECHK.TRANS64.TRYWAIT P0, [R0+URZ], R2 ;  /* 0x00000002000075a7 */ /* 0x0022a400080011ff */
[----:B--2---:R-:W-:Y:S05]  /*adb0*/  @!P0 NANOSLEEP.SYNCS 0x989680 ;  /* 0x009896800000895d */ /* 0x004fea0003900000 */
[----:B------:R-:W2:Y:S02]  /*adc0*/  @!P0 SYNCS.PHASECHK.TRANS64 P0, [R0+URZ], R2 ;  /* 0x00000002000085a7 */ /* 0x000ea400080010ff */
[----:B--2---:R-:W-:Y:S05]  /*add0*/  @!P0 BRA `(.L_x_189) ;  /* 0xfffffffc00f08947 */ /* 0x004fea000383ffff */
[----:B------:R-:W-:Y:S05]  /*ade0*/  BRA `(.L_x_60) ;  /* 0xffffff8c00607947 */ /* 0x000fea000383ffff */
.L_x_64:
[----:B------:R-:W-:-:S07]  /*adf0*/  MOV R0, UR6 ;  /* 0x0000000600007c02 */ /* 0x000fce0008000f00 */
.L_x_190:
[----:B--2---:R2:W4:Y:S02]  /*ae00*/  SYNCS.PHASECHK.TRANS64.TRYWAIT P0, [R0+URZ], R2 ;  /* 0x00000002000075a7 */ /* 0x00452400080011ff */
[----:B----4-:R-:W-:Y:S05]  /*ae10*/  @!P0 NANOSLEEP.SYNCS 0x989680 ;  /* 0x009896800000895d */ /* 0x010fea0003900000 */
[----:B------:R-:W4:Y:S02]  /*ae20*/  @!P0 SYNCS.PHASECHK.TRANS64 P0, [R0+URZ], R2 ;  /* 0x00000002000085a7 */ /* 0x000f2400080010ff */
[----:B----4-:R-:W-:Y:S05]  /*ae30*/  @!P0 BRA `(.L_x_190) ;  /* 0xfffffffc00f08947 */ /* 0x010fea000383ffff */
[----:B------:R-:W-:Y:S05]  /*ae40*/  BRA `(.L_x_191) ;  /* 0xffffff90003c7947 */ /* 0x000fea000383ffff */
.L_x_65:
[----:B------:R-:W-:-:S07]  /*ae50*/  MOV R0, UR6 ;  /* 0x0000000600007c02 */ /* 0x000fce0008000f00 */
.L_x_192:
[----:B-1----:R1:W2:Y:S02]  /*ae60*/  SYNCS.PHASECHK.TRANS64.TRYWAIT P0, [R0+URZ], R3 ;  /* 0x00000003000075a7 */ /* 0x0022a400080011ff */
[----:B--2---:R-:W-:Y:S05]  /*ae70*/  @!P0 NANOSLEEP.SYNCS 0x989680 ;  /* 0x009896800000895d */ /* 0x004fea0003900000 */
[----:B------:R-:W2:Y:S02]  /*ae80*/  @!P0 SYNCS.PHASECHK.TRANS64 P0, [R0+URZ], R3 ;  /* 0x00000003000085a7 */ /* 0x000ea400080010ff */
[----:B--2---:R-:W-:Y:S05]  /*ae90*/  @!P0 BRA `(.L_x_192) ;  /* 0xfffffffc00f08947 */ /* 0x004fea000383ffff */
[----:B------:R-:W-:Y:S05]  /*aea0*/  BRA `(.L_x_193) ;  /* 0xffffff9000487947 */ /* 0x000fea000383ffff */
.L_x_66:
[----:B------:R-:W-:-:S07]  /*aeb0*/  MOV R0, UR6 ;  /* 0x0000000600007c02 */ /* 0x000fce0008000f00 */
.L_x_194:
[----:B-1----:R1:W2:Y:S02]  /*aec0*/  SYNCS.PHASECHK.TRANS64.TRYWAIT P0, [R0+URZ], R3 ;  /* 0x00000003000075a7 */ /* 0x0022a400080011ff */
[----:B--2---:R-:W-:Y:S05]  /*aed0*/  @!P0 NANOSLEEP.SYNCS 0x989680 ;  /* 0x009896800000895d */ /* 0x004fea0003900000 */
[----:B------:R-:W2:Y:S02]  /*aee0*/  @!P0 SYNCS.PHASECHK.TRANS64 P0, [R0+URZ], R3 ;  /* 0x00000003000085a7 */ /* 0x000ea400080010ff */
[----:B--2---:R-:W-:Y:S05]  /*aef0*/  @!P0 BRA `(.L_x_194) ;  /* 0xfffffffc00f08947 */ /* 0x004fea000383ffff */
[----:B------:R-:W-:Y:S05]  /*af00*/  BRA `(.L_x_195) ;  /* 0xffffff9000547947 */ /* 0x000fea000383ffff */
.L_x_67:
[----:B-1----:R-:W-:-:S07]  /*af10*/  MOV R0, UR7 ;  /* 0x0000000700007c02 */ /* 0x002fce0008000f00 */
.L_x_196:
[----:B-1----:R1:W2:Y:S02]  /*af20*/  SYNCS.PHASECHK.TRANS64.TRYWAIT P0, [R0+URZ], R2 ;  /* 0x00000002000075a7 */ /* 0x0022a400080011ff */
[----:B--2---:R-:W-:Y:S05]  /*af30*/  @!P0 NANOSLEEP.SYNCS 0x989680 ;  /* 0x009896800000895d */ /* 0x004fea0003900000 */
[----:B------:R-:W2:Y:S02]  /*af40*/  @!P0 SYNCS.PHASECHK.TRANS64 P0, [R0+URZ], R2 ;  /* 0x00000002000085a7 */ /* 0x000ea400080010ff */
[----:B--2---:R-:W-:Y:S05]  /*af50*/  @!P0 BRA `(.L_x_196) ;  /* 0xfffffffc00f08947 */ /* 0x004fea000383ffff */
[----:B------:R-:W-:Y:S05]  /*af60*/  BRA `(.L_x_197) ;  /* 0xffffff9000607947 */ /* 0x000fea000383ffff */
.L_x_72:
[----:B--2---:R2:W3:Y:S02]  /*af70*/  SYNCS.PHASECHK.TRANS64.TRYWAIT P0, [R0+URZ+0x90], R2 ;  /* 0x00009002000075a7 */ /* 0x0044e400080011ff */
[----:B---3--:R-:W-:Y:S05]  /*af80*/  @!P0 NANOSLEEP.SYNCS 0x989680 ;  /* 0x009896800000895d */ /* 0x008fea0003900000 */
[----:B------:R-:W3:Y:S02]  /*af90*/  @!P0 SYNCS.PHASECHK.TRANS64 P0, [R0+URZ+0x90], R2 ;  /* 0x00009002000085a7 */ /* 0x000ee400080010ff */
[----:B---3--:R-:W-:Y:S05]  /*afa0*/  @!P0 BRA `(.L_x_72) ;  /* 0xfffffffc00f08947 */ /* 0x008fea000383ffff */
[----:B------:R-:W-:Y:S05]  /*afb0*/  BRA `(.L_x_198) ;  /* 0xffffff9400607947 */ /* 0x000fea000383ffff */
.L_x_75:
[----:B------:R-:W-:Y:S07]  /*afc0*/  MOV R0, UR7 ;  /* 0x0000000700007c02 */ /* 0x000fee0008000f00 */
.L_x_199:
[----:B--2---:R2:W3:Y:S02]  /*afd0*/  SYNCS.PHASECHK.TRANS64.TRYWAIT P0, [R0+URZ+0x88], R2 ;  /* 0x00008802000075a7 */ /* 0x0044e400080011ff */
[----:B---3--:R-:W-:Y:S05]  /*afe0*/  @!P0 NANOSLEEP.SYNCS 0x989680 ;  /* 0x009896800000895d */ /* 0x008fea0003900000 */
[----:B------:R-:W3:Y:S02]  /*aff0*/  @!P0 SYNCS.PHASECHK.TRANS64 P0, [R0+URZ+0x88], R2 ;  /* 0x00008802000085a7 */ /* 0x000ee400080010ff */
[----:B---3--:R-:W-:Y:S05]  /*b000*/  @!P0 BRA `(.L_x_199) ;  /* 0xfffffffc00f08947 */ /* 0x008fea000383ffff */
[----:B------:R-:W-:Y:S05]  /*b010*/  BRA `(.L_x_74) ;  /* 0xffffff9800407947 */ /* 0x000fea000383ffff */
.L_x_78:
[----:B------:R-:W-:Y:S07]  /*b020*/  MOV R0, UR7 ;  /* 0x0000000700007c02 */ /* 0x000fee0008000f00 */
.L_x_200:
[----:B-1----:R1:W2:Y:S02]  /*b030*/  SYNCS.PHASECHK.TRANS64.TRYWAIT P0, [R0+URZ+0x60], R32 ;  /* 0x00006020000075a7 */ /* 0x0022a400080011ff */
[----:B--2---:R-:W-:Y:S05]  /*b040*/  @!P0 NANOSLEEP.SYNCS 0x989680 ;  /* 0x009896800000895d */ /* 0x004fea0003900000 */
[----:B------:R-:W2:Y:S02]  /*b050*/  @!P0 SYNCS.PHASECHK.TRANS64 P0, [R0+URZ+0x60], R32 ;  /* 0x00006020000085a7 */ /* 0x000ea400080010ff */
[----:B--2---:R-:W-:Y:S05]  /*b060*/  @!P0 BRA `(.L_x_200) ;  /* 0xfffffffc00f08947 */ /* 0x004fea000383ffff */
[----:B------:R-:W-:Y:S05]  /*b070*/  BRA `(.L_x_201) ;  /* 0xffffff9800c07947 */ /* 0x000fea000383ffff */
.L_x_79:
[----:B------:R-:W-:Y:S07]  /*b080*/  MOV R0, UR7 ;  /* 0x0000000700007c02 */ /* 0x000fee0008000f00 */
.L_x_202:
[----:B-1----:R1:W2:Y:S02]  /*b090*/  SYNCS.PHASECHK.TRANS64.TRYWAIT P0, [R0+URZ+0x68], R32 ;  /* 0x00006820000075a7 */ /* 0x0022a400080011ff */
[----:B--2---:R-:W-:Y:S05]  /*b0a0*/  @!P0 NANOSLEEP.SYNCS 0x989680 ;  /* 0x009896800000895d */ /* 0x004fea0003900000 */
[----:B------:R-:W2:Y:S02]  /*b0b0*/  @!P0 SYNCS.PHASECHK.TRANS64 P0, [R0+URZ+0x68], R32 ;  /* 0x00006820000085a7 */ /* 0x000ea400080010ff */
[----:B--2---:R-:W-:Y:S05]  /*b0c0*/  @!P0 BRA `(.L_x_202) ;  /* 0xfffffffc00f08947 */ /* 0x004fea000383ffff */
[----:B------:R-:W-:Y:S05]  /*b0d0*/  BRA `(.L_x_203) ;  /* 0xffffff9800fc7947 */ /* 0x000fea000383ffff */
.L_x_80:
[----:B------:R-:W-:Y:S07]  /*b0e0*/  MOV R0, UR7 ;  /* 0x0000000700007c02 */ /* 0x000fee0008000f00 */
.L_x_204:
[----:B-1----:R1:W2:Y:S02]  /*b0f0*/  SYNCS.PHASECHK.TRANS64.TRYWAIT P0, [R0+URZ+0x70], R32 ;  /* 0x00007020000075a7 */ /* 0x0022a400080011ff */
[----:B--2---:R-:W-:Y:S05]  /*b100*/  @!P0 NANOSLEEP.SYNCS 0x989680 ;  /* 0x009896800000895d */ /* 0x004fea0003900000 */
[----:B------:R-:W2:Y:S02]  /*b110*/  @!P0 SYNCS.PHASECHK.TRANS64 P0, [R0+URZ+0x70], R32 ;  /* 0x00007020000085a7 */ /* 0x000ea400080010ff */
[----:B--2---:R-:W-:Y:S05]  /*b120*/  @!P0 BRA `(.L_x_204) ;  /* 0xfffffffc00f08947 */ /* 0x004fea000383ffff */
[----:B------:R-:W-:Y:S05]  /*b130*/  BRA `(.L_x_205) ;  /* 0xffffff9c00407947 */ /* 0x000fea000383ffff */
.L_x_81:
[----:B------:R-:W-:Y:S07]  /*b140*/  MOV R0, UR7 ;  /* 0x0000000700007c02 */ /* 0x000fee0008000f00 */
.L_x_206:
[----:B-1----:R1:W2:Y:S02]  /*b150*/  SYNCS.PHASECHK.TRANS64.TRYWAIT P0, [R0+URZ+0x78], R32 ;  /* 0x00007820000075a7 */ /* 0x0022a400080011ff */
[----:B--2---:R-:W-:Y:S05]  /*b160*/  @!P0 NANOSLEEP.SYNCS 0x989680 ;  /* 0x009896800000895d */ /* 0x004fea0003900000 */
[----:B------:R-:W2:Y:S02]  /*b170*/  @!P0 SYNCS.PHASECHK.TRANS64 P0, [R0+URZ+0x78], R32 ;  /* 0x00007820000085a7 */ /* 0x000ea400080010ff */
[----:B--2---:R-:W-:Y:S05]  /*b180*/  @!P0 BRA `(.L_x_206) ;  /* 0xfffffffc00f08947 */ /* 0x004fea000383ffff */
[----:B------:R-:W-:Y:S05]  /*b190*/  BRA `(.L_x_207) ;  /* 0xffffff9c00847947 */ /* 0x000fea000383ffff */
.L_x_82:
[----:B------:R-:W-:Y:S07]  /*b1a0*/  MOV R0, UR7 ;  /* 0x0000000700007c02 */ /* 0x000fee0008000f00 */
.L_x_208:
[----:B-1----:R1:W2:Y:S02]  /*b1b0*/  SYNCS.PHASECHK.TRANS64.TRYWAIT P0, [R0+URZ+0x60], R14 ;  /* 0x0000600e000075a7 */ /* 0x0022a400080011ff */
[----:B--2---:R-:W-:Y:S05]  /*b1c0*/  @!P0 NANOSLEEP.SYNCS 0x989680 ;  /* 0x009896800000895d */ /* 0x004fea0003900000 */
[----:B------:R-:W2:Y:S02]  /*b1d0*/  @!P0 SYNCS.PHASECHK.TRANS64 P0, [R0+URZ+0x60], R14 ;  /* 0x0000600e000085a7 */ /* 0x000ea400080010ff */
[----:B--2---:R-:W-:Y:S05]  /*b1e0*/  @!P0 BRA `(.L_x_208) ;  /* 0xfffffffc00f08947 */ /* 0x004fea000383ffff */
[----:B------:R-:W-:Y:S05]  /*b1f0*/  BRA `(.L_x_209) ;  /* 0xffffff9c00cc7947 */ /* 0x000fea000383ffff */
.L_x_83:
[----:B------:R-:W-:Y:S07]  /*b200*/  MOV R0, UR7 ;  /* 0x0000000700007c02 */ /* 0x000fee0008000f00 */
.L_x_210:
[----:B-1----:R1:W2:Y:S02]  /*b210*/  SYNCS.PHASECHK.TRANS64.TRYWAIT P0, [R0+URZ+0x68], R14 ;  /* 0x0000680e000075a7 */ /* 0x0022a400080011ff */
[----:B--2---:R-:W-:Y:S05]  /*b220*/  @!P0 NANOSLEEP.SYNCS 0x989680 ;  /* 0x009896800000895d */ /* 0x004fea0003900000 */
[----:B------:R-:W2:Y:S02]  /*b230*/  @!P0 SYNCS.PHASECHK.TRANS64 P0, [R0+URZ+0x68], R14 ;  /* 0x0000680e000085a7 */ /* 0x000ea400080010ff */
[----:B--2---:R-:W-:Y:S05]  /*b240*/  @!P0 BRA `(.L_x_210) ;  /* 0xfffffffc00f08947 */ /* 0x004fea000383ffff */
[----:B------:R-:W-:Y:S05]  /*b250*/  BRA `(.L_x_211) ;  /* 0xffffffa000107947 */ /* 0x000fea000383ffff */
.L_x_84:
[----:B------:R-:W-:Y:S07]  /*b260*/  MOV R0, UR7 ;  /* 0x0000000700007c02 */ /* 0x000fee0008000f00 */
.L_x_212:
[----:B-1----:R1:W2:Y:S02]  /*b270*/  SYNCS.PHASECHK.TRANS64.TRYWAIT P0, [R0+URZ+0x70], R14 ;  /* 0x0000700e000075a7 */ /* 0x0022a400080011ff */
[----:B--2---:R-:W-:Y:S05]  /*b280*/  @!P0 NANOSLEEP.SYNCS 0x989680 ;  /* 0x009896800000895d */ /* 0x004fea0003900000 */
[----:B------:R-:W2:Y:S02]  /*b290*/  @!P0 SYNCS.PHASECHK.TRANS64 P0, [R0+URZ+0x70], R14 ;  /* 0x0000700e000085a7 */ /* 0x000ea400080010ff */
[----:B--2---:R-:W-:Y:S05]  /*b2a0*/  @!P0 BRA `(.L_x_212) ;  /* 0xfffffffc00f08947 */ /* 0x004fea000383ffff */
[----:B------:R-:W-:Y:S05]  /*b2b0*/  BRA `(.L_x_213) ;  /* 0xffffffa000547947 */ /* 0x000fea000383ffff */
.L_x_85:
[----:B------:R-:W-:Y:S07]  /*b2c0*/  MOV R0, UR7 ;  /* 0x0000000700007c02 */ /* 0x000fee0008000f00 */
.L_x_214:
[----:B-1----:R1:W2:Y:S02]  /*b2d0*/  SYNCS.PHASECHK.TRANS64.TRYWAIT P0, [R0+URZ+0x78], R14 ;  /* 0x0000780e000075a7 */ /* 0x0022a400080011ff */
[----:B--2---:R-:W-:Y:S05]  /*b2e0*/  @!P0 NANOSLEEP.SYNCS 0x989680 ;  /* 0x009896800000895d */ /* 0x004fea0003900000 */
[----:B------:R-:W2:Y:S02]  /*b2f0*/  @!P0 SYNCS.PHASECHK.TRANS64 P0, [R0+URZ+0x78], R14 ;  /* 0x0000780e000085a7 */ /* 0x000ea400080010ff */
[----:B--2---:R-:W-:Y:S05]  /*b300*/  @!P0 BRA `(.L_x_214) ;  /* 0xfffffffc00f08947 */ /* 0x004fea000383ffff */
[----:B------:R-:W-:Y:S05]  /*b310*/  BRA `(.L_x_215) ;  /* 0xffffffa000d87947 */ /* 0x000fea000383ffff */
.L_x_87:
[----:B------:R-:W-:-:S07]  /*b320*/  MOV R0, UR7 ;  /* 0x0000000700007c02 */ /* 0x000fce0008000f00 */
.L_x_216:
[----:B-1----:R1:W3:Y:S02]  /*b330*/  SYNCS.PHASECHK.TRANS64.TRYWAIT P0, [R0+URZ+0x60], R32 ;  /* 0x00006020000075a7 */ /* 0x0022e400080011ff */
[----:B---3--:R-:W-:Y:S05]  /*b340*/  @!P0 NANOSLEEP.SYNCS 0x989680 ;  /* 0x009896800000895d */ /* 0x008fea0003900000 */
[----:B------:R-:W3:Y:S02]  /*b350*/  @!P0 SYNCS.PHASECHK.TRANS64 P0, [R0+URZ+0x60], R32 ;  /* 0x00006020000085a7 */ /* 0x000ee400080010ff */
[----:B---3--:R-:W-:Y:S05]  /*b360*/  @!P0 BRA `(.L_x_216) ;  /* 0xfffffffc00f08947 */ /* 0x008fea000383ffff */
[----:B------:R-:W-:Y:S05]  /*b370*/  BRA `(.L_x_217) ;  /* 0xffffffa400487947 */ /* 0x000fea000383ffff */
.L_x_88:
[----:B-1----:R-:W-:-:S07]  /*b380*/  MOV R0, UR7 ;  /* 0x0000000700007c02 */ /* 0x002fce0008000f00 */
.L_x_218:
[----:B-1----:R1:W3:Y:S02]  /*b390*/  SYNCS.PHASECHK.TRANS64.TRYWAIT P0, [R0+URZ+0x68], R32 ;  /* 0x00006820000075a7 */ /* 0x0022e400080011ff */
[----:B---3--:R-:W-:Y:S05]  /*b3a0*/  @!P0 NANOSLEEP.SYNCS 0x989680 ;  /* 0x009896800000895d */ /* 0x008fea0003900000 */
[----:B------:R-:W3:Y:S02]  /*b3b0*/  @!P0 SYNCS.PHASECHK.TRANS64 P0, [R0+URZ+0x68], R32 ;  /* 0x00006820000085a7 */ /* 0x000ee400080010ff */
[----:B---3--:R-:W-:Y:S05]  /*b3c0*/  @!P0 BRA `(.L_x_218) ;  /* 0xfffffffc00f08947 */ /* 0x008fea000383ffff */
[----:B------:R-:W-:Y:S05]  /*b3d0*/  BRA `(.L_x_219) ;  /* 0xffffffa400387947 */ /* 0x000fea000383ffff */
.L_x_89:
[----:B------:R-:W-:-:S07]  /*b3e0*/  MOV R2, UR7 ;  /* 0x0000000700027c02 */ /* 0x000fce0008000f00 */
.L_x_220:
[----:B-1----:R1:W3:Y:S02]  /*b3f0*/  SYNCS.PHASECHK.TRANS64.TRYWAIT P0, [R2+URZ+0x70], R32 ;  /* 0x00007020020075a7 */ /* 0x0022e400080011ff */
[----:B---3--:R-:W-:Y:S05]  /*b400*/  @!P0 NANOSLEEP.SYNCS 0x989680 ;  /* 0x009896800000895d */ /* 0x008fea0003900000 */
[----:B------:R-:W3:Y:S02]  /*b410*/  @!P0 SYNCS.PHASECHK.TRANS64 P0, [R2+URZ+0x70], R32 ;  /* 0x00007020020085a7 */ /* 0x000ee400080010ff */
[----:B---3--:R-:W-:Y:S05]  /*b420*/  @!P0 BRA `(.L_x_220) ;  /* 0xfffffffc00f08947 */ /* 0x008fea000383ffff */
[----:B------:R-:W-:Y:S05]  /*b430*/  BRA `(.L_x_221) ;  /* 0xffffffa4002c7947 */ /* 0x000fea000383ffff */
.L_x_91:
[----:B--2---:R2:W4:Y:S02]  /*b440*/  SYNCS.PHASECHK.TRANS64.TRYWAIT P0, [R0+URZ+0x90], R2 ;  /* 0x00009002000075a7 */ /* 0x00452400080011ff */
[----:B----4-:R-:W-:Y:S05]  /*b450*/  @!P0 NANOSLEEP.SYNCS 0x989680 ;  /* 0x009896800000895d */ /* 0x010fea0003900000 */
[----:B------:R-:W4:Y:S02]  /*b460*/  @!P0 SYNCS.PHASECHK.TRANS64 P0, [R0+URZ+0x90], R2 ;  /* 0x00009002000085a7 */ /* 0x000f2400080010ff */
[----:B----4-:R-:W-:Y:S05]  /*b470*/  @!P0 BRA `(.L_x_91) ;  /* 0xfffffffc00f08947 */ /* 0x010fea000383ffff */
[----:B------:R-:W-:Y:S05]  /*b480*/  BRA `(.L_x_222) ;  /* 0xffffffa800047947 */ /* 0x000fea000383ffff */
.L_x_102:
[----:B-1----:R-:W-:Y:S04]  /*b490*/  MOV R0, UR36 ;  /* 0x0000002400007c02 */ /* 0x002fe80008000f00 */
[----:B------:R1:W3:Y:S03]  /*b4a0*/  SYNCS.PHASECHK.TRANS64.TRYWAIT P1, [R0+URZ+0x40], R3 ;  /* 0x00004003000075a7 */ /* 0x0002e600080211ff */
[----:B---3--:R-:W-:Y:S05]  /*b4b0*/  @!P1 NANOSLEEP.SYNCS 0x989680 ;  /* 0x009896800000995d */ /* 0x008fea0003900000 */
[----:B------:R-:W3:Y:S02]  /*b4c0*/  @!P1 SYNCS.PHASECHK.TRANS64 P1, [R0+URZ+0x40], R3 ;  /* 0x00004003000095a7 */ /* 0x000ee400080210ff */
[----:B---3--:R-:W-:Y:S05]  /*b4d0*/  @!P1 BRA `(.L_x_102) ;  /* 0xfffffffc00ec9947 */ /* 0x008fea000383ffff */
[----:B------:R-:W-:Y:S05]  /*b4e0*/  BRA `(.L_x_101) ;  /* 0xffffffb400407947 */ /* 0x000fea000383ffff */
.L_x_104:
[----:B-1----:R1:W2:Y:S02]  /*b4f0*/  SYNCS.PHASECHK.TRANS64.TRYWAIT P0, [R86+URZ+0xb0], R2 ;  /* 0x0000b002560075a7 */ /* 0x0022a400080011ff */
[----:B--2---:R-:W-:Y:S05]  /*b500*/  @!P0 NANOSLEEP.SYNCS 0x989680 ;  /* 0x009896800000895d */ /* 0x004fea0003900000 */
[----:B------:R-:W2:Y:S02]  /*b510*/  @!P0 SYNCS.PHASECHK.TRANS64 P0, [R86+URZ+0xb0], R2 ;  /* 0x0000b002560085a7 */ /* 0x000ea400080010ff */
[----:B--2---:R-:W-:Y:S05]  /*b520*/  @!P0 BRA `(.L_x_104) ;  /* 0xfffffffc00f08947 */ /* 0x004fea000383ffff */
[----:B------:R-:W-:Y:S05]  /*b530*/  BRA `(.L_x_103) ;  /* 0xffffffb4006c7947 */ /* 0x000fea000383ffff */
.L_x_113:
[----:B-1----:R1:W2:Y:S02]  /*b540*/  SYNCS.PHASECHK.TRANS64.TRYWAIT P0, [R2+URZ+0x40], R0 ;  /* 0x00004000020075a7 */ /* 0x0022a400080011ff */
[----:B--2---:R-:W-:Y:S05]  /*b550*/  @!P0 NANOSLEEP.SYNCS 0x989680 ;  /* 0x009896800000895d */ /* 0x004fea0003900000 */
[----:B------:R-:W2:Y:S02]  /*b560*/  @!P0 SYNCS.PHASECHK.TRANS64 P0, [R2+URZ+0x40], R0 ;  /* 0x00004000020085a7 */ /* 0x000ea400080010ff */
[----:B--2---:R-:W-:Y:S05]  /*b570*/  @!P0 BRA `(.L_x_113) ;  /* 0xfffffffc00f08947 */ /* 0x004fea000383ffff */
[----:B------:R-:W-:Y:S05]  /*b580*/  BRA `(.L_x_112) ;  /* 0xffffffbc00107947 */ /* 0x000fea000383ffff */
.L_x_121:
[----:B-1----:R1:W2:Y:S02]  /*b590*/  SYNCS.PHASECHK.TRANS64.TRYWAIT P0, [R0+URZ+0x40], R5 ;  /* 0x00004005000075a7 */ /* 0x0022a400080011ff */
[----:B--2---:R-:W-:Y:S05]  /*b5a0*/  @!P0 NANOSLEEP.SYNCS 0x989680 ;  /* 0x009896800000895d */ /* 0x004fea0003900000 */
[----:B------:R-:W2:Y:S02]  /*b5b0*/  @!P0 SYNCS.PHASECHK.TRANS64 P0, [R0+URZ+0x40], R5 ;  /* 0x00004005000085a7 */ /* 0x000ea400080010ff */
[----:B--2---:R-:W-:Y:S05]  /*b5c0*/  @!P0 BRA `(.L_x_121) ;  /* 0xfffffffc00f08947 */ /* 0x004fea000383ffff */
[----:B------:R-:W-:Y:S05]  /*b5d0*/  BRA `(.L_x_120) ;  /* 0xffffffc000d47947 */ /* 0x000fea000383ffff */
.L_x_129:
[----:B-1----:R1:W2:Y:S02]  /*b5e0*/  SYNCS.PHASECHK.TRANS64.TRYWAIT P0, [R0+URZ+0x40], R5 ;  /* 0x00004005000075a7 */ /* 0x0022a400080011ff */
[----:B--2---:R-:W-:Y:S05]  /*b5f0*/  @!P0 NANOSLEEP.SYNCS 0x989680 ;  /* 0x009896800000895d */ /* 0x004fea0003900000 */
[----:B------:R-:W2:Y:S02]  /*b600*/  @!P0 SYNCS.PHASECHK.TRANS64 P0, [R0+URZ+0x40], R5 ;  /* 0x00004005000085a7 */ /* 0x000ea400080010ff */
[----:B--2---:R-:W-:Y:S05]  /*b610*/  @!P0 BRA `(.L_x_129) ;  /* 0xfffffffc00f08947 */ /* 0x004fea000383ffff */
[----:B------:R-:W-:Y:S05]  /*b620*/  BRA `(.L_x_128) ;  /* 0xffffffc8009c7947 */ /* 0x000fea000383ffff */
.L_x_137:
[----:B-1----:R1:W2:Y:S02]  /*b630*/  SYNCS.PHASECHK.TRANS64.TRYWAIT P0, [R0+URZ+0x40], R5 ;  /* 0x00004005000075a7 */ /* 0x0022a400080011ff */
[----:B--2---:R-:W-:Y:S05]  /*b640*/  @!P0 NANOSLEEP.SYNCS 0x989680 ;  /* 0x009896800000895d */ /* 0x004fea0003900000 */
[----:B------:R-:W2:Y:S02]  /*b650*/  @!P0 SYNCS.PHASECHK.TRANS64 P0, [R0+URZ+0x40], R5 ;  /* 0x00004005000085a7 */ /* 0x000ea400080010ff */
[----:B--2---:R-:W-:Y:S05]  /*b660*/  @!P0 BRA `(.L_x_137) ;  /* 0xfffffffc00f08947 */ /* 0x004fea000383ffff */
[----:B------:R-:W-:Y:S05]  /*b670*/  BRA `(.L_x_136) ;  /* 0xffffffd000707947 */ /* 0x000fea000383ffff */
.L_x_145:
[----:B-1----:R1:W2:Y:S02]  /*b680*/  SYNCS.PHASECHK.TRANS64.TRYWAIT P0, [R0+URZ+0x40], R5 ;  /* 0x00004005000075a7 */ /* 0x0022a400080011ff */
[----:B--2---:R-:W-:Y:S05]  /*b690*/  @!P0 NANOSLEEP.SYNCS 0x989680 ;  /* 0x009896800000895d */ /* 0x004fea0003900000 */
[----:B------:R-:W2:Y:S02]  /*b6a0*/  @!P0 SYNCS.PHASECHK.TRANS64 P0, [R0+URZ+0x40], R5 ;  /* 0x00004005000085a7 */ /* 0x000ea400080010ff */
[----:B--2---:R-:W-:Y:S05]  /*b6b0*/  @!P0 BRA `(.L_x_145) ;  /* 0xfffffffc00f08947 */ /* 0x004fea000383ffff */
[----:B------:R-:W-:Y:S05]  /*b6c0*/  BRA `(.L_x_144) ;  /* 0xffffffd800547947 */ /* 0x000fea000383ffff */
.L_x_153:
[----:B-1----:R1:W2:Y:S02]  /*b6d0*/  SYNCS.PHASECHK.TRANS64.TRYWAIT P0, [R0+URZ+0x40], R5 ;  /* 0x00004005000075a7 */ /* 0x0022a400080011ff */
[----:B--2---:R-:W-:Y:S05]  /*b6e0*/  @!P0 NANOSLEEP.SYNCS 0x989680 ;  /* 0x009896800000895d */ /* 0x004fea0003900000 */
[----:B------:R-:W2:Y:S02]  /*b6f0*/  @!P0 SYNCS.PHASECHK.TRANS64 P0, [R0+URZ+0x40], R5 ;  /* 0x00004005000085a7 */ /* 0x000ea400080010ff */
[----:B--2---:R-:W-:Y:S05]  /*b700*/  @!P0 BRA `(.L_x_153) ;  /* 0xfffffffc00f08947 */ /* 0x004fea000383ffff */
[----:B------:R-:W-:Y:S05]  /*b710*/  BRA `(.L_x_152) ;  /* 0xffffffe0002c7947 */ /* 0x000fea000383ffff */
.L_x_161:
[----:B--2---:R2:W3:Y:S02]  /*b720*/  SYNCS.PHASECHK.TRANS64.TRYWAIT P0, [R0+URZ+0x40], R92 ;  /* 0x0000405c000075a7 */ /* 0x0044e400080011ff */
[----:B---3--:R-:W-:Y:S05]  /*b730*/  @!P0 NANOSLEEP.SYNCS 0x989680 ;  /* 0x009896800000895d */ /* 0x008fea0003900000 */
[----:B------:R-:W3:Y:S02]  /*b740*/  @!P0 SYNCS.PHASECHK.TRANS64 P0, [R0+URZ+0x40], R92 ;  /* 0x0000405c000085a7 */ /* 0x000ee400080010ff */
[----:B---3--:R-:W-:Y:S05]  /*b750*/  @!P0 BRA `(.L_x_161) ;  /* 0xfffffffc00f08947 */ /* 0x008fea000383ffff */
[----:B------:R-:W-:Y:S05]  /*b760*/  BRA `(.L_x_160) ;  /* 0xffffffe800047947 */ /* 0x000fea000383ffff */
        .weak           $__internal_0_$__cuda_sm10x_tcgen05_guardrail_trap_col_being_dealloced_not_returned_by_alloc
        .type           $__internal_0_$__cuda_sm10x_tcgen05_guardrail_trap_col_being_dealloced_not_returned_by_alloc,@function
        .size           $__internal_0_$__cuda_sm10x_tcgen05_guardrail_trap_col_being_dealloced_not_returned_by_alloc,($__internal_1_$__cuda_sm10x_tcgen05_guardrail_trap_phase_invalid_during_alloc - $__internal_0_$__cuda_sm10x_tcgen05_guardrail_trap_col_being_dealloced_not_returned_by_alloc)
$__internal_0_$__cuda_sm10x_tcgen05_guardrail_trap_col_being_dealloced_not_returned_by_alloc:
[----:B------:R-:W-:Y:S05]  /*b770*/  BPT.TRAP 0x1 ;  /* 0x000000040000795c */ /* 0x000fea0000300000 */
[----:B------:R-:W-:-:S04]  /*b780*/  HFMA2 R3, -RZ, RZ, 0, 0 ;  /* 0x00000000ff037431 */ /* 0x000fc800000001ff */
[----:B------:R-:W-:Y:S05]  /*b790*/  RET.REL.NODEC R2 `(_ZN7cutlass13device_kernelINS_4gemm6kernel13GemmUniversalIN4cute5tupleIJiiiiEEENS1_10collective13CollectiveMmaINS1_35MainloopSm100TmaUmmaWarpSpecializedILi4ELi2ELi4ENS5_IJNS4_1CILi1EEESB_SB_EEEEENS5_IJNSA_ILi64EEENSA_ILi256EEENSA_ILi32EEEEEEfNS5_IJSB_llEEEfSI_NS4_8TiledMMAINS4_8MMA_AtomIJNS4_17SM100_MMA_TF32_SSINS_10tfloat32_tESM_fLi64ELi256ELNS4_4UMMA5MajorE1ELSO_1ELNSN_7ScaleInE0ELSP_0EEEEEENS4_6LayoutISC_NS5_IJNSA_ILi0EEEST_ST_EEEEENS5_IJNS4_10UnderscoreESW_SW_EEEEENS4_13SM90_TMA_LOADENS4_14ComposedLayoutINS4_7SwizzleILi2ELi5ELi2EEENS4_18smem_ptr_flag_bitsILi32EEENSS_INS5_IJSG_NSA_ILi4EEEEEENS5_IJSB_SG_EEEEEEEvNS4_8identityESZ_S19_vS1A_EENS_8epilogue10collective18CollectiveEpilogueINS1C_23Sm100TmaWarpSpecializedILi4ELi2ELi16ELb1ELb0EEEJSH_NS5_IJNSS_ISE_SB_EENSS_ISG_SB_EEEEEfNS5_IJlSB_lEEEfS1K_NS1C_6fusion15FusionCallbacksIS1G_NS1L_17LinearCombinationIffffLNS_15FloatRoundStyleE2EEESH_S1J_JEEENS4_5SM1004TMEM4LOAD26SM100_TMEM_LOAD_16dp128b8xESZ_NS10_INS11_ILi3ELi4ELi3EEES14_NSS_INS5_IJNSA_ILi8EEESG_EEENS5_IJSG_SB_EEEEEEENS4_17SM75_U32x4_LDSM_NENS4_14SM90_TMA_STOREES20_NS4_17SM90_U32x4_STSM_NENS4_39AutoVectorizingCopyWithAssumedAlignmentILi128EEEEEEvvEEEEvNT_6ParamsE) ;  /* 0xffffff4802187950 */ /* 0x000fea0003c3ffff */
        .weak           $__internal_1_$__cuda_sm10x_tcgen05_guardrail_trap_phase_invalid_during_alloc
        .type           $__internal_1_$__cuda_sm10x_tcgen05_guardrail_trap_phase_invalid_during_alloc,@function
        .size           $__internal_1_$__cuda_sm10x_tcgen05_guardrail_trap_phase_invalid_during_alloc,($__internal_2_$__cuda_sm10x_tcgen05_guardrail_trap_unallocated_columns_being_dealloced - $__internal_1_$__cuda_sm10x_tcgen05_guardrail_trap_phase_invalid_during_alloc)
$__internal_1_$__cuda_sm10x_tcgen05_guardrail_trap_phase_invalid_during_alloc:
[----:B------:R-:W-:Y:S05]  /*b7a0*/  BPT.TRAP 0x1 ;  /* 0x000000040000795c */ /* 0x000fea0000300000 */
[----:B------:R-:W-:-:S04]  /*b7b0*/  MOV R3, 0x0 ;  /* 0x0000000000037802 */ /* 0x000fc80000000f00 */
[----:B------:R-:W-:Y:S05]  /*b7c0*/  RET.REL.NODEC R2 `(_ZN7cutlass13device_kernelINS_4gemm6kernel13GemmUniversalIN4cute5tupleIJiiiiEEENS1_10collective13CollectiveMmaINS1_35MainloopSm100TmaUmmaWarpSpecializedILi4ELi2ELi4ENS5_IJNS4_1CILi1EEESB_SB_EEEEENS5_IJNSA_ILi64EEENSA_ILi256EEENSA_ILi32EEEEEEfNS5_IJSB_llEEEfSI_NS4_8TiledMMAINS4_8MMA_AtomIJNS4_17SM100_MMA_TF32_SSINS_10tfloat32_tESM_fLi64ELi256ELNS4_4UMMA5MajorE1ELSO_1ELNSN_7ScaleInE0ELSP_0EEEEEENS4_6LayoutISC_NS5_IJNSA_ILi0EEEST_ST_EEEEENS5_IJNS4_10UnderscoreESW_SW_EEEEENS4_13SM90_TMA_LOADENS4_14ComposedLayoutINS4_7SwizzleILi2ELi5ELi2EEENS4_18smem_ptr_flag_bitsILi32EEENSS_INS5_IJSG_NSA_ILi4EEEEEENS5_IJSB_SG_EEEEEEEvNS4_8identityESZ_S19_vS1A_EENS_8epilogue10collective18CollectiveEpilogueINS1C_23Sm100TmaWarpSpecializedILi4ELi2ELi16ELb1ELb0EEEJSH_NS5_IJNSS_ISE_SB_EENSS_ISG_SB_EEEEEfNS5_IJlSB_lEEEfS1K_NS1C_6fusion15FusionCallbacksIS1G_NS1L_17LinearCombinationIffffLNS_15FloatRoundStyleE2EEESH_S1J_JEEENS4_5SM1004TMEM4LOAD26SM100_TMEM_LOAD_16dp128b8xESZ_NS10_INS11_ILi3ELi4ELi3EEES14_NSS_INS5_IJNSA_ILi8EEESG_EEENS5_IJSG_SB_EEEEEEENS4_17SM75_U32x4_LDSM_NENS4_14SM90_TMA_STOREES20_NS4_17SM90_U32x4_STSM_NENS4_39AutoVectorizingCopyWithAssumedAlignmentILi128EEEEEEvvEEEEvNT_6ParamsE) ;  /* 0xffffff48020c7950 */ /* 0x000fea0003c3ffff */
        .weak           $__internal_2_$__cuda_sm10x_tcgen05_guardrail_trap_unallocated_columns_being_dealloced
        .type           $__internal_2_$__cuda_sm10x_tcgen05_guardrail_trap_unallocated_columns_being_dealloced,@function
        .size           $__internal_2_$__cuda_sm10x_tcgen05_guardrail_trap_unallocated_columns_being_dealloced,(.L_x_224 - $__internal_2_$__cuda_sm10x_tcgen05_guardrail_trap_unallocated_columns_being_dealloced)
$__internal_2_$__cuda_sm10x_tcgen05_guardrail_trap_unallocated_columns_being_dealloced:
[----:B------:R-:W-:Y:S05]  /*b7d0*/  BPT.TRAP 0x1 ;  /* 0x000000040000795c */ /* 0x000fea0000300000 */
[----:B------:R-:W-:-:S04]  /*b7e0*/  HFMA2 R3, -RZ, RZ, 0, 0 ;  /* 0x00000000ff037431 */ /* 0x000fc800000001ff */
[----:B------:R-:W-:Y:S05]  /*b7f0*/  RET.REL.NODEC R2 `(_ZN7cutlass13device_kernelINS_4gemm6kernel13GemmUniversalIN4cute5tupleIJiiiiEEENS1_10collective13CollectiveMmaINS1_35MainloopSm100TmaUmmaWarpSpecializedILi4ELi2ELi4ENS5_IJNS4_1CILi1EEESB_SB_EEEEENS5_IJNSA_ILi64EEENSA_ILi256EEENSA_ILi32EEEEEEfNS5_IJSB_llEEEfSI_NS4_8TiledMMAINS4_8MMA_AtomIJNS4_17SM100_MMA_TF32_SSINS_10tfloat32_tESM_fLi64ELi256ELNS4_4UMMA5MajorE1ELSO_1ELNSN_7ScaleInE0ELSP_0EEEEEENS4_6LayoutISC_NS5_IJNSA_ILi0EEEST_ST_EEEEENS5_IJNS4_10UnderscoreESW_SW_EEEEENS4_13SM90_TMA_LOADENS4_14ComposedLayoutINS4_7SwizzleILi2ELi5ELi2EEENS4_18smem_ptr_flag_bitsILi32EEENSS_INS5_IJSG_NSA_ILi4EEEEEENS5_IJSB_SG_EEEEEEEvNS4_8identityESZ_S19_vS1A_EENS_8epilogue10collective18CollectiveEpilogueINS1C_23Sm100TmaWarpSpecializedILi4ELi2ELi16ELb1ELb0EEEJSH_NS5_IJNSS_ISE_SB_EENSS_ISG_SB_EEEEEfNS5_IJlSB_lEEEfS1K_NS1C_6fusion15FusionCallbacksIS1G_NS1L_17LinearCombinationIffffLNS_15FloatRoundStyleE2EEESH_S1J_JEEENS4_5SM1004TMEM4LOAD26SM100_TMEM_LOAD_16dp128b8xESZ_NS10_INS11_ILi3ELi4ELi3EEES14_NSS_INS5_IJNSA_ILi8EEESG_EEENS5_IJSG_SB_EEEEEEENS4_17SM75_U32x4_LDSM_NENS4_14SM90_TMA_STOREES20_NS4_17SM90_U32x4_STSM_NENS4_39AutoVectorizingCopyWithAssumedAlignmentILi128EEEEEEvvEEEEvNT_6ParamsE) ;  /* 0xffffff4802007950 */ /* 0x000fea0003c3ffff */
.L_x_223:
[----:B------:R-:W-:-:S00]  /*b800*/  BRA `(.L_x_223) ;  /* 0xfffffffc00fc7947 */ /* 0x000fc0000383ffff */
[----:B------:R-:W-:-:S00]  /*b810*/  NOP ;  /* 0x0000000000007918 */ /* 0x000fc00000000000 */
        /* <DEDUP_REMOVED lines=14> */
.L_x_224:


//--------------------- .nv.global.init           --------------------------
	.section	.nv.global.init,"aw",@progbits
.nv.global.init:
	.type		$str$27,@object
	.size		$str$27,($str$28 - $str$27)
$str$27:
        /*0000*/ 	.byte	0x28, 0x61, 0x64, 0x64, 0x72, 0x65, 0x73, 0x73, 0x20, 0x26, 0x20, 0x6d, 0x61, 0x73, 0x6b, 0x29
        /*0010*/ 	.byte	0x20, 0x3d, 0x3d, 0x20, 0x30, 0x00
	.type		$str$28,@object
	.size		$str$28,($str$26 - $str$28)
$str$28:
        /*0016*/ 	.byte	0x2f, 0x74, 0x6d, 0x70, 0x2f, 0x63, 0x75, 0x74, 0x6c, 0x61, 0x73, 0x73, 0x5f, 0x73, 0x77, 0x65
        /*0026*/ 	.byte	0x65, 0x70, 0x5f, 0x73, 0x72, 0x63, 0x2f, 0x69, 0x6e, 0x63, 0x6c, 0x75, 0x64, 0x65, 0x2f, 0x63
        /*0036*/ 	.byte	0x75, 0x74, 0x65, 0x2f, 0x70, 0x6f, 0x69, 0x6e, 0x74, 0x65, 0x72, 0x5f, 0x66, 0x6c, 0x61, 0x67
        /*0046*/ 	.byte	0x67, 0x65, 0x64, 0x2e, 0x68, 0x70, 0x70, 0x00
	.type		$str$26,@object
	.size		$str$26,($str$25 - $str$26)
$str$26:
        /*004e*/ 	.byte	0x2f, 0x74, 0x6d, 0x70, 0x2f, 0x63, 0x75, 0x74, 0x6c, 0x61, 0x73, 0x73, 0x5f, 0x73, 0x77, 0x65
        /*005e*/ 	.byte	0x65, 0x70, 0x5f, 0x73, 0x72, 0x63, 0x2f, 0x69, 0x6e, 0x63, 0x6c, 0x75, 0x64, 0x65, 0x2f, 0x63
        /*006e*/ 	.byte	0x75, 0x74, 0x65, 0x2f, 0x61, 0x74, 0x6f, 0x6d, 0x2f, 0x63, 0x6f, 0x70, 0x79, 0x5f, 0x74, 0x72
        /*007e*/ 	.byte	0x61, 0x69, 0x74, 0x73, 0x5f, 0x73, 0x6d, 0x31, 0x30, 0x30, 0x2e, 0x68, 0x70, 0x70, 0x00
	.type		$str$25,@object
	.size		$str$25,(__unnamed_1 - $str$25)
$str$25:
        /*008d*/ 	.byte	0x28, 0x28, 0x75, 0x69, 0x6e, 0x74, 0x33, 0x32, 0x5f, 0x74, 0x28, 0x74, 0x68, 0x72, 0x65, 0x61
        /*009d*/ 	.byte	0x64, 0x49, 0x64, 0x78, 0x2e, 0x78, 0x29, 0x20, 0x2f, 0x20, 0x33, 0x32, 0x29, 0x20, 0x25, 0x20
        /*00ad*/ 	.byte	0x34, 0x29, 0x20, 0x3d, 0x3d, 0x20, 0x28, 0x28, 0x28, 0x74, 0x6d, 0x65, 0x6d, 0x5f, 0x61, 0x64
        /*00bd*/ 	.byte	0x64, 0x72, 0x20, 0x3e, 0x3e, 0x20, 0x31, 0x36, 0x29, 0x20, 0x2f, 0x20, 0x33, 0x32, 0x29, 0x20
        /*00cd*/ 	.byte	0x25, 0x20, 0x34, 0x29, 0x00
	.type		__unnamed_1,@object
	.size		__unnamed_1,(__unnamed_2 - __unnamed_1)
__unnamed_1:
        /*00d2*/ 	.byte	0x61, 0x75, 0x74, 0x6f, 0x20, 0x63, 0x75, 0x74, 0x65, 0x3a, 0x3a, 0x61, 0x73, 0x5f, 0x70, 0x6f
        /* <DEDUP_REMOVED lines=23> */
        /*0252*/ 	.byte	0x3c, 0x32, 0x30, 0x34, 0x38, 0x3e, 0x3e, 0x3e, 0x3e, 0x5d, 0x00
	.type		__unnamed_2,@object
	.size		__unnamed_2,(.L_2 - __unnamed_2)
__unnamed_2:
        /* <DEDUP_REMOVED lines=45> */
        /*052d*/ 	.byte	0x3e, 0x3e, 0x3e, 0x5d, 0x00
.L_2:


//--------------------- .nv.shared._ZN7cutlass13device_kernelINS_4gemm6kernel13GemmUniversalIN4cute5tupleIJiiiiEEENS1_10collective13CollectiveMmaINS1_35MainloopSm100TmaUmmaWarpSpecializedILi4ELi2ELi4ENS5_IJNS4_1CILi1EEESB_SB_EEEEENS5_IJNSA_ILi64EEENSA_ILi256EEENSA_ILi32EEEEEEfNS5_IJSB_llEEEfSI_NS4_8TiledMMAINS4_8MMA_AtomIJNS4_17SM100_MMA_TF32_SSINS_10tfloat32_tESM_fLi64ELi256ELNS4_4UMMA5MajorE1ELSO_1ELNSN_7ScaleInE0ELSP_0EEEEEENS4_6LayoutISC_NS5_IJNSA_ILi0EEEST_ST_EEEEENS5_IJNS4_10UnderscoreESW_SW_EEEEENS4_13SM90_TMA_LOADENS4_14ComposedLayoutINS4_7SwizzleILi2ELi5ELi2EEENS4_18smem_ptr_flag_bitsILi32EEENSS_INS5_IJSG_NSA_ILi4EEEEEENS5_IJSB_SG_EEEEEEEvNS4_8identityESZ_S19_vS1A_EENS_8epilogue10collective18CollectiveEpilogueINS1C_23Sm100TmaWarpSpecializedILi4ELi2ELi16ELb1ELb0EEEJSH_NS5_IJNSS_ISE_SB_EENSS_ISG_SB_EEEEEfNS5_IJlSB_lEEEfS1K_NS1C_6fusion15FusionCallbacksIS1G_NS1L_17LinearCombinationIffffLNS_15FloatRoundStyleE2EEESH_S1J_JEEENS4_5SM1004TMEM4LOAD26SM100_TMEM_LOAD_16dp128b8xESZ_NS10_INS11_ILi3ELi4ELi3EEES14_NSS_INS5_IJNSA_ILi8EEESG_EEENS5_IJSG_SB_EEEEEEENS4_17SM75_U32x4_LDSM_NENS4_14SM90_TMA_STOREES20_NS4_17SM90_U32x4_STSM_NENS4_39AutoVectorizingCopyWithAssumedAlignmentILi128EEEEEEvvEEEEvNT_6ParamsE --------------------------
	.section	.nv.shared._ZN7cutlass13device_kernelINS_4gemm6kernel13GemmUniversalIN4cute5tupleIJiiiiEEENS1_10collective13CollectiveMmaINS1_35MainloopSm100TmaUmmaWarpSpecializedILi4ELi2ELi4ENS5_IJNS4_1CILi1EEESB_SB_EEEEENS5_IJNSA_ILi64EEENSA_ILi256EEENSA_ILi32EEEEEEfNS5_IJSB_llEEEfSI_NS4_8TiledMMAINS4_8MMA_AtomIJNS4_17SM100_MMA_TF32_SSINS_10tfloat32_tESM_fLi64ELi256ELNS4_4UMMA5MajorE1ELSO_1ELNSN_7ScaleInE0ELSP_0EEEEEENS4_6LayoutISC_NS5_IJNSA_ILi0EEEST_ST_EEEEENS5_IJNS4_10UnderscoreESW_SW_EEEEENS4_13SM90_TMA_LOADENS4_14ComposedLayoutINS4_7SwizzleILi2ELi5ELi2EEENS4_18smem_ptr_flag_bitsILi32EEENSS_INS5_IJSG_NSA_ILi4EEEEEENS5_IJSB_SG_EEEEEEEvNS4_8identityESZ_S19_vS1A_EENS_8epilogue10collective18CollectiveEpilogueINS1C_23Sm100TmaWarpSpecializedILi4ELi2ELi16ELb1ELb0EEEJSH_NS5_IJNSS_ISE_SB_EENSS_ISG_SB_EEEEEfNS5_IJlSB_lEEEfS1K_NS1C_6fusion15FusionCallbacksIS1G_NS1L_17LinearCombinationIffffLNS_15FloatRoundStyleE2EEESH_S1J_JEEENS4_5SM1004TMEM4LOAD26SM100_TMEM_LOAD_16dp128b8xESZ_NS10_INS11_ILi3ELi4ELi3EEES14_NSS_INS5_IJNSA_ILi8EEESG_EEENS5_IJSG_SB_EEEEEEENS4_17SM75_U32x4_LDSM_NENS4_14SM90_TMA_STOREES20_NS4_17SM90_U32x4_STSM_NENS4_39AutoVectorizingCopyWithAssumedAlignmentILi128EEEEEEvvEEEEvNT_6ParamsE,"aw",@nobits
	.sectionflags	@""
	.align	16
	.zero		1024


//--------------------- .nv.shared.reserved.0     --------------------------
	.section	.nv.shared.reserved.0,"aw",@nobits
	.weak		__nv_reservedSMEM_offset_0_alias
	.size		__nv_reservedSMEM_offset_0_alias, 0, 64
	.other		__nv_reservedSMEM_offset_0_alias,@"STO_CUDA_RESERVED_SHARED STV_DEFAULT"
__nv_reservedSMEM_offset_0_alias:
	.zero		0
.nv.shared.reserved.0:
	.zero		64
	.weak		__nv_reservedSMEM_tcgen05_partition
	.type		__nv_reservedSMEM_tcgen05_partition,@object
	.size		__nv_reservedSMEM_tcgen05_partition,(.L_0 - __nv_reservedSMEM_tcgen05_partition)
__nv_reservedSMEM_tcgen05_partition:
	.zero		32
.L_0:


//--------------------- .nv.global                --------------------------
	.section	.nv.global,"aw",@nobits
.nv.global:
	.type		_ZN40_INTERNAL_799a54ae_4_k_cu_8c623f5c_342824cute1_E,@object
	.size		_ZN40_INTERNAL_799a54ae_4_k_cu_8c623f5c_342824cute1_E,(_ZN40_INTERNAL_799a54ae_4_k_cu_8c623f5c_342824cuda3std3__45__cpo6cbeginE - _ZN40_INTERNAL_799a54ae_4_k_cu_8c623f5c_342824cute1_E)
_ZN40_INTERNAL_799a54ae_4_k_cu_8c623f5c_342824cute1_E:
	.zero		1
	.type		_ZN40_INTERNAL_799a54ae_4_k_cu_8c623f5c_342824cuda3std3__45__cpo6cbeginE,@object
	.size		_ZN40_INTERNAL_799a54ae_4_k_cu_8c623f5c_342824cuda3std3__45__cpo6cbeginE,(_ZN40_INTERNAL_799a54ae_4_k_cu_8c623f5c_342824cuda3std3__48in_placeE - _ZN40_INTERNAL_799a54ae_4_k_cu_8c623f5c_342824cuda3std3__45__cpo6cbeginE)
_ZN40_INTERNAL_799a54ae_4_k_cu_8c623f5c_342824cuda3std3__45__cpo6cbeginE:
	.zero		1
	.type		_ZN40_INTERNAL_799a54ae_4_k_cu_8c623f5c_342824cuda3std3__48in_placeE,@object
	.size		_ZN40_INTERNAL_799a54ae_4_k_cu_8c623f5c_342824cuda3std3__48in_placeE,(_ZN40_INTERNAL_799a54ae_4_k_cu_8c623f5c_342824cuda3std6ranges3__45__cpo9iter_moveE - _ZN40_INTERNAL_799a54ae_4_k_cu_8c623f5c_342824cuda3std3__48in_placeE)
_ZN40_INTERNAL_799a54ae_4_k_cu_8c623f5c_342824cuda3std3__48in_placeE:
	.zero		1
	.type		_ZN40_INTERNAL_799a54ae_4_k_cu_8c623f5c_342824cuda3std6ranges3__45__cpo9iter_moveE,@object
	.size		_ZN40_INTERNAL_799a54ae_4_k_cu_8c623f5c_342824cuda3std6ranges3__45__cpo9iter_moveE,(_ZN40_INTERNAL_799a54ae_4_k_cu_8c623f5c_342824cuda3std3__45__cpo5beginE - _ZN40_INTERNAL_799a54ae_4_k_cu_8c623f5c_342824cuda3std6ranges3__45__cpo9iter_moveE)
_ZN40_INTERNAL_799a54ae_4_k_cu_8c623f5c_342824cuda3std6ranges3__45__cpo9iter_moveE:
	.zero		1
	.type		_ZN40_INTERNAL_799a54ae_4_k_cu_8c623f5c_342824cuda3std3__45__cpo5beginE,@object
	.size		_ZN40_INTERNAL_799a54ae_4_k_cu_8c623f5c_342824cuda3std3__45__cpo5beginE,(_ZN40_INTERNAL_799a54ae_4_k_cu_8c623f5c_342824cuda3std3__442_GLOBAL__N__799a54ae_4_k_cu_8c623f5c_342826ignoreE - _ZN40_INTERNAL_799a54ae_4_k_cu_8c623f5c_342824cuda3std3__45__cpo5beginE)
_ZN40_INTERNAL_799a54ae_4_k_cu_8c623f5c_342824cuda3std3__45__cpo5beginE:
	.zero		1
	.type		_ZN40_INTERNAL_799a54ae_4_k_cu_8c623f5c_342824cuda3std3__442_GLOBAL__N__799a54ae_4_k_cu_8c623f5c_342826ignoreE,@object
	.size		_ZN40_INTERNAL_799a54ae_4_k_cu_8c623f5c_342824cuda3std3__442_GLOBAL__N__799a54ae_4_k_cu_8c623f5c_342826ignoreE,(_ZN40_INTERNAL_799a54ae_4_k_cu_8c623f5c_342824cute7productE - _ZN40_INTERNAL_799a54ae_4_k_cu_8c623f5c_342824cuda3std3__442_GLOBAL__N__799a54ae_4_k_cu_8c623f5c_342826ignoreE)
_ZN40_INTERNAL_799a54ae_4_k_cu_8c623f5c_342824cuda3std3__442_GLOBAL__N__799a54ae_4_k_cu_8c623f5c_342826ignoreE:
	.zero		1
	.type		_ZN40_INTERNAL_799a54ae_4_k_cu_8c623f5c_342824cute7productE,@object
	.size		_ZN40_INTERNAL_799a54ae_4_k_cu_8c623f5c_342824cute7productE,(_ZN40_INTERNAL_799a54ae_4_k_cu_8c623f5c_342824cuda3std3__45__cpo3endE - _ZN40_INTERNAL_799a54ae_4_k_cu_8c623f5c_342824cute7productE)
_ZN40_INTERNAL_799a54ae_4_k_cu_8c623f5c_342824cute7productE:
	.zero		1
	.type		_ZN40_INTERNAL_799a54ae_4_k_cu_8c623f5c_342824cuda3std3__45__cpo3endE,@object
	.size		_ZN40_INTERNAL_799a54ae_4_k_cu_8c623f5c_342824cuda3std3__45__cpo3endE,(_ZN40_INTERNAL_799a54ae_4_k_cu_8c623f5c_342824cuda3std3__419piecewise_constructE - _ZN40_INTERNAL_799a54ae_4_k_cu_8c623f5c_342824cuda3std3__45__cpo3endE)
_ZN40_INTERNAL_799a54ae_4_k_cu_8c623f5c_342824cuda3std3__45__cpo3endE:
	.zero		1
	.type		_ZN40_INTERNAL_799a54ae_4_k_cu_8c623f5c_342824cuda3std3__419piecewise_constructE,@object
	.size		_ZN40_INTERNAL_799a54ae_4_k_cu_8c623f5c_342824cuda3std3__419piecewise_constructE,(_ZN40_INTERNAL_799a54ae_4_k_cu_8c623f5c_342824cuda3std3__45__cpo4cendE - _ZN40_INTERNAL_799a54ae_4_k_cu_8c623f5c_342824cuda3std3__419piecewise_constructE)
_ZN40_INTERNAL_799a54ae_4_k_cu_8c623f5c_342824cuda3std3__419piecewise_constructE:
	.zero		1
	.type		_ZN40_INTERNAL_799a54ae_4_k_cu_8c623f5c_342824cuda3std3__45__cpo4cendE,@object
	.size		_ZN40_INTERNAL_799a54ae_4_k_cu_8c623f5c_342824cuda3std3__45__cpo4cendE,(_ZN40_INTERNAL_799a54ae_4_k_cu_8c623f5c_342824cuda3std6ranges3__45__cpo4swapE - _ZN40_INTERNAL_799a54ae_4_k_cu_8c623f5c_342824cuda3std3__45__cpo4cendE)
_ZN40_INTERNAL_799a54ae_4_k_cu_8c623f5c_342824cuda3std3__45__cpo4cendE:
	.zero		1
	.type		_ZN40_INTERNAL_799a54ae_4_k_cu_8c623f5c_342824cuda3std6ranges3__45__cpo4swapE,@object
	.size		_ZN40_INTERNAL_799a54ae_4_k_cu_8c623f5c_342824cuda3std6ranges3__45__cpo4swapE,(.L_10 - _ZN40_INTERNAL_799a54ae_4_k_cu_8c623f5c_342824cuda3std6ranges3__45__cpo4swapE)
_ZN40_INTERNAL_799a54ae_4_k_cu_8c623f5c_342824cuda3std6ranges3__45__cpo4swapE:
	.zero		1
.L_10:


//--------------------- .nv.constant0._ZN7cutlass13device_kernelINS_4gemm6kernel13GemmUniversalIN4cute5tupleIJiiiiEEENS1_10collective13CollectiveMmaINS1_35MainloopSm100TmaUmmaWarpSpecializedILi4ELi2ELi4ENS5_IJNS4_1CILi1EEESB_SB_EEEEENS5_IJNSA_ILi64EEENSA_ILi256EEENSA_ILi32EEEEEEfNS5_IJSB_llEEEfSI_NS4_8TiledMMAINS4_8MMA_AtomIJNS4_17SM100_MMA_TF32_SSINS_10tfloat32_tESM_fLi64ELi256ELNS4_4UMMA5MajorE1ELSO_1ELNSN_7ScaleInE0ELSP_0EEEEEENS4_6LayoutISC_NS5_IJNSA_ILi0EEEST_ST_EEEEENS5_IJNS4_10UnderscoreESW_SW_EEEEENS4_13SM90_TMA_LOADENS4_14ComposedLayoutINS4_7SwizzleILi2ELi5ELi2EEENS4_18smem_ptr_flag_bitsILi32EEENSS_INS5_IJSG_NSA_ILi4EEEEEENS5_IJSB_SG_EEEEEEEvNS4_8identityESZ_S19_vS1A_EENS_8epilogue10collective18CollectiveEpilogueINS1C_23Sm100TmaWarpSpecializedILi4ELi2ELi16ELb1ELb0EEEJSH_NS5_IJNSS_ISE_SB_EENSS_ISG_SB_EEEEEfNS5_IJlSB_lEEEfS1K_NS1C_6fusion15FusionCallbacksIS1G_NS1L_17LinearCombinationIffffLNS_15FloatRoundStyleE2EEESH_S1J_JEEENS4_5SM1004TMEM4LOAD26SM100_TMEM_LOAD_16dp128b8xESZ_NS10_INS11_ILi3ELi4ELi3EEES14_NSS_INS5_IJNSA_ILi8EEESG_EEENS5_IJSG_SB_EEEEEEENS4_17SM75_U32x4_LDSM_NENS4_14SM90_TMA_STOREES20_NS4_17SM90_U32x4_STSM_NENS4_39AutoVectorizingCopyWithAssumedAlignmentILi128EEEEEEvvEEEEvNT_6ParamsE --------------------------
	.section	.nv.constant0._ZN7cutlass13device_kernelINS_4gemm6kernel13GemmUniversalIN4cute5tupleIJiiiiEEENS1_10collective13CollectiveMmaINS1_35MainloopSm100TmaUmmaWarpSpecializedILi4ELi2ELi4ENS5_IJNS4_1CILi1EEESB_SB_EEEEENS5_IJNSA_ILi64EEENSA_ILi256EEENSA_ILi32EEEEEEfNS5_IJSB_llEEEfSI_NS4_8TiledMMAINS4_8MMA_AtomIJNS4_17SM100_MMA_TF32_SSINS_10tfloat32_tESM_fLi64ELi256ELNS4_4UMMA5MajorE1ELSO_1ELNSN_7ScaleInE0ELSP_0EEEEEENS4_6LayoutISC_NS5_IJNSA_ILi0EEEST_ST_EEEEENS5_IJNS4_10UnderscoreESW_SW_EEEEENS4_13SM90_TMA_LOADENS4_14ComposedLayoutINS4_7SwizzleILi2ELi5ELi2EEENS4_18smem_ptr_flag_bitsILi32EEENSS_INS5_IJSG_NSA_ILi4EEEEEENS5_IJSB_SG_EEEEEEEvNS4_8identityESZ_S19_vS1A_EENS_8epilogue10collective18CollectiveEpilogueINS1C_23Sm100TmaWarpSpecializedILi4ELi2ELi16ELb1ELb0EEEJSH_NS5_IJNSS_ISE_SB_EENSS_ISG_SB_EEEEEfNS5_IJlSB_lEEEfS1K_NS1C_6fusion15FusionCallbacksIS1G_NS1L_17LinearCombinationIffffLNS_15FloatRoundStyleE2EEESH_S1J_JEEENS4_5SM1004TMEM4LOAD26SM100_TMEM_LOAD_16dp128b8xESZ_NS10_INS11_ILi3ELi4ELi3EEES14_NSS_INS5_IJNSA_ILi8EEESG_EEENS5_IJSG_SB_EEEEEEENS4_17SM75_U32x4_LDSM_NENS4_14SM90_TMA_STOREES20_NS4_17SM90_U32x4_STSM_NENS4_39AutoVectorizingCopyWithAssumedAlignmentILi128EEEEEEvvEEEEvNT_6ParamsE,"a",@progbits
	.sectionflags	@""
	.align	4
.nv.constant0._ZN7cutlass13device_kernelINS_4gemm6kernel13GemmUniversalIN4cute5tupleIJiiiiEEENS1_10collective13CollectiveMmaINS1_35MainloopSm100TmaUmmaWarpSpecializedILi4ELi2ELi4ENS5_IJNS4_1CILi1EEESB_SB_EEEEENS5_IJNSA_ILi64EEENSA_ILi256EEENSA_ILi32EEEEEEfNS5_IJSB_llEEEfSI_NS4_8TiledMMAINS4_8MMA_AtomIJNS4_17SM100_MMA_TF32_SSINS_10tfloat32_tESM_fLi64ELi256ELNS4_4UMMA5MajorE1ELSO_1ELNSN_7ScaleInE0ELSP_0EEEEEENS4_6LayoutISC_NS5_IJNSA_ILi0EEEST_ST_EEEEENS5_IJNS4_10UnderscoreESW_SW_EEEEENS4_13SM90_TMA_LOADENS4_14ComposedLayoutINS4_7SwizzleILi2ELi5ELi2EEENS4_18smem_ptr_flag_bitsILi32EEENSS_INS5_IJSG_NSA_ILi4EEEEEENS5_IJSB_SG_EEEEEEEvNS4_8identityESZ_S19_vS1A_EENS_8epilogue10collective18CollectiveEpilogueINS1C_23Sm100TmaWarpSpecializedILi4ELi2ELi16ELb1ELb0EEEJSH_NS5_IJNSS_ISE_SB_EENSS_ISG_SB_EEEEEfNS5_IJlSB_lEEEfS1K_NS1C_6fusion15FusionCallbacksIS1G_NS1L_17LinearCombinationIffffLNS_15FloatRoundStyleE2EEESH_S1J_JEEENS4_5SM1004TMEM4LOAD26SM100_TMEM_LOAD_16dp128b8xESZ_NS10_INS11_ILi3ELi4ELi3EEES14_NSS_INS5_IJNSA_ILi8EEESG_EEENS5_IJSG_SB_EEEEEEENS4_17SM75_U32x4_LDSM_NENS4_14SM90_TMA_STOREES20_NS4_17SM90_U32x4_STSM_NENS4_39AutoVectorizingCopyWithAssumedAlignmentILi128EEEEEEvvEEEEvNT_6ParamsE:
	.zero		2944


//--------------------- SYMBOLS --------------------------

	.type		.nv.reservedSmem.offset0,@object
	.size		.nv.reservedSmem.offset0,0x4
	.type		.nv.reservedSmem.cap,@object
	.size		.nv.reservedSmem.cap,0x4
	.type		__assertfail,@function
